# CuTe-DSL kernel — source=fa4 family=fa4_fwd_sm100
# config = {"dtype": "Float8E4M3FN", "causal": false, "use_2cta": true, "q_stage": 1, "head_dim": 192, "head_dim_v": 192}


// ===== COMPILED SASS (sm_100a) =====

	.target	sm_100a

	.elftype	@"ET_EXEC"


//--------------------- .note.nv.tkinfo           --------------------------
	.section	.note.nv.tkinfo,"",@"SHT_NOTE"
	.sectionflags	@"SHF_NOTE_NV_TKINFO"
	.tkinfo
        /*0018*/ 	.word	0x00000081
        /*0030*/ 	.string	""
        /*0030*/ 	.string	"ptxas"
        /*0030*/ 	.string	"Cuda compilation tools, release 12.9, V12.9.83"
        /*0030*/ 	.string	"Build system must define TOOLS_VERSION_EXTENDED"
        /*0030*/ 	.string	"-O 3 -arch sm_100a "



//--------------------- .note.nv.cuver            --------------------------
	.section	.note.nv.cuver,"",@"SHT_NOTE"
	.sectionflags	@"SHF_NOTE_NV_CUVER"
        /*0018*/ 	.short	0x0001
        /*001a*/ 	.short	0x0064
        /*001c*/ 	.short	0x0001
        /*001e*/ 	.short	0x0000
        /*0020*/ 	.short	0x0001
        /*0022*/ 	.short	0x0000


//--------------------- .nv.info                  --------------------------
	.section	.nv.info,"",@"SHT_CUDA_INFO"
	.align	4


	//----- nvinfo : EIATTR_REGCOUNT
	.align		4
        /*0000*/ 	.byte	0x04, 0x2f
        /*0002*/ 	.short	(.L_6 - .L_5)
	.align		4
.L_5:
        /*0004*/ 	.word	index@(kernel_cutlass_kernel_flash_attncuteflash_fwd_sm100FlashAttentionForwardSm100_object_at__tensor0000o19211101213_tensor0000o19211101213_tensor0000o19210111213_tensor0000o19211101213_tensor_0)
        /*0008*/ 	.word	0x00000080


	//----- nvinfo : EIATTR_FRAME_SIZE
	.align		4
.L_6:
        /*000c*/ 	.byte	0x04, 0x11
        /*000e*/ 	.short	(.L_8 - .L_7)
	.align		4
.L_7:
        /*0010*/ 	.word	index@($__internal_2_$__cuda_sm10x_tcgen05_guardrail_trap_unallocated_columns_being_dealloced)
        /*0014*/ 	.word	0x00000000


	//----- nvinfo : EIATTR_FRAME_SIZE
	.align		4
.L_8:
        /*0018*/ 	.byte	0x04, 0x11
        /*001a*/ 	.short	(.L_10 - .L_9)
	.align		4
.L_9:
        /*001c*/ 	.word	index@($__internal_1_$__cuda_sm10x_tcgen05_guardrail_trap_phase_invalid_during_alloc)
        /*0020*/ 	.word	0x00000000


	//----- nvinfo : EIATTR_FRAME_SIZE
	.align		4
.L_10:
        /*0024*/ 	.byte	0x04, 0x11
        /*0026*/ 	.short	(.L_12 - .L_11)
	.align		4
.L_11:
        /*0028*/ 	.word	index@($__internal_0_$__cuda_sm10x_tcgen05_guardrail_trap_col_being_dealloced_not_returned_by_alloc)
        /*002c*/ 	.word	0x00000000


	//----- nvinfo : EIATTR_FRAME_SIZE
	.align		4
.L_12:
        /*0030*/ 	.byte	0x04, 0x11
        /*0032*/ 	.short	(.L_14 - .L_13)
	.align		4
.L_13:
        /*0034*/ 	.word	index@(kernel_cutlass_kernel_flash_attncuteflash_fwd_sm100FlashAttentionForwardSm100_object_at__tensor0000o19211101213_tensor0000o19211101213_tensor0000o19210111213_tensor0000o19211101213_tensor_0)
        /*0038*/ 	.word	0x00000000


	//----- nvinfo : EIATTR_MIN_STACK_SIZE
	.align		4
.L_14:
        /*003c*/ 	.byte	0x04, 0x12
        /*003e*/ 	.short	(.L_16 - .L_15)
	.align		4
.L_15:
        /*0040*/ 	.word	index@(kernel_cutlass_kernel_flash_attncuteflash_fwd_sm100FlashAttentionForwardSm100_object_at__tensor0000o19211101213_tensor0000o19211101213_tensor0000o19210111213_tensor0000o19211101213_tensor_0)
        /*0044*/ 	.word	0x00000000
.L_16:


//--------------------- .nv.info.kernel_cutlass_kernel_flash_attncuteflash_fwd_sm100FlashAttentionForwardSm100_object_at__tensor0000o19211101213_tensor0000o19211101213_tensor0000o19210111213_tensor0000o19211101213_tensor_0 --------------------------
	.section	.nv.info.kernel_cutlass_kernel_flash_attncuteflash_fwd_sm100FlashAttentionForwardSm100_object_at__tensor0000o19211101213_tensor0000o19211101213_tensor0000o19210111213_tensor0000o19211101213_tensor_0,"",@"SHT_CUDA_INFO"
	.sectionflags	@""
	.align	4


	//----- nvinfo : EIATTR_CUDA_API_VERSION
	.align		4
        /*0000*/ 	.byte	0x04, 0x37
        /*0002*/ 	.short	(.L_18 - .L_17)
.L_17:
        /*0004*/ 	.word	0x00000081


	//----- nvinfo : EIATTR_KPARAM_INFO
	.align		4
.L_18:
        /*0008*/ 	.byte	0x04, 0x17
        /*000a*/ 	.short	(.L_20 - .L_19)
.L_19:
        /*000c*/ 	.word	0x00000000
        /*0010*/ 	.short	0x0011
        /*0012*/ 	.short	0x02a8
        /*0014*/ 	.byte	0x00, 0xf0, 0x11, 0x00


	//----- nvinfo : EIATTR_KPARAM_INFO
	.align		4
.L_20:
        /*0018*/ 	.byte	0x04, 0x17
        /*001a*/ 	.short	(.L_22 - .L_21)
.L_21:
        /*001c*/ 	.word	0x00000000
        /*0020*/ 	.short	0x0010
        /*0022*/ 	.short	0x029c
        /*0024*/ 	.byte	0x00, 0xf0, 0x31, 0x00


	//----- nvinfo : EIATTR_KPARAM_INFO
	.align		4
.L_22:
        /*0028*/ 	.byte	0x04, 0x17
        /*002a*/ 	.short	(.L_24 - .L_23)
.L_23:
        /*002c*/ 	.word	0x00000000
        /*0030*/ 	.short	0x000f
        /*0032*/ 	.short	0x0298
        /*0034*/ 	.byte	0x00, 0xf0, 0x11, 0x00


	//----- nvinfo : EIATTR_KPARAM_INFO
	.align		4
.L_24:
        /*0038*/ 	.byte	0x04, 0x17
        /*003a*/ 	.short	(.L_26 - .L_25)
.L_25:
        /*003c*/ 	.word	0x00000000
        /*0040*/ 	.short	0x000e
        /*0042*/ 	.short	0x0294
        /*0044*/ 	.byte	0x00, 0xf0, 0x11, 0x00


	//----- nvinfo : EIATTR_KPARAM_INFO
	.align		4
.L_26:
        /*0048*/ 	.byte	0x04, 0x17
        /*004a*/ 	.short	(.L_28 - .L_27)
.L_27:
        /*004c*/ 	.word	0x00000000
        /*0050*/ 	.short	0x000d
        /*0052*/ 	.short	0x0290
        /*0054*/ 	.byte	0x00, 0xf0, 0x11, 0x00


	//----- nvinfo : EIATTR_KPARAM_INFO
	.align		4
.L_28:
        /*0058*/ 	.byte	0x04, 0x17
        /*005a*/ 	.short	(.L_30 - .L_29)
.L_29:
        /*005c*/ 	.word	0x00000000
        /*0060*/ 	.short	0x000c
        /*0062*/ 	.short	0x028c
        /*0064*/ 	.byte	0x00, 0xf0, 0x11, 0x00


	//----- nvinfo : EIATTR_KPARAM_INFO
	.align		4
.L_30:
        /*0068*/ 	.byte	0x04, 0x17
        /*006a*/ 	.short	(.L_32 - .L_31)
.L_31:
        /*006c*/ 	.word	0x00000000
        /*0070*/ 	.short	0x000b
        /*0072*/ 	.short	0x0287
        /*0074*/ 	.byte	0x00, 0xf0, 0x0d, 0x00


	//----- nvinfo : EIATTR_KPARAM_INFO
	.align		4
.L_32:
        /*0078*/ 	.byte	0x04, 0x17
        /*007a*/ 	.short	(.L_34 - .L_33)
.L_33:
        /*007c*/ 	.word	0x00000000
        /*0080*/ 	.short	0x000a
        /*0082*/ 	.short	0x0284
        /*0084*/ 	.byte	0x00, 0xf0, 0x0d, 0x00


	//----- nvinfo : EIATTR_KPARAM_INFO
	.align		4
.L_34:
        /*0088*/ 	.byte	0x04, 0x17
        /*008a*/ 	.short	(.L_36 - .L_35)
.L_35:
        /*008c*/ 	.word	0x00000000
        /*0090*/ 	.short	0x0009
        /*0092*/ 	.short	0x0280
        /*0094*/ 	.byte	0x00, 0xf0, 0x11, 0x00


	//----- nvinfo : EIATTR_KPARAM_INFO
	.align		4
.L_36:
        /*0098*/ 	.byte	0x04, 0x17
        /*009a*/ 	.short	(.L_38 - .L_37)
.L_37:
        /*009c*/ 	.word	0x00000000
        /*00a0*/ 	.short	0x0008
        /*00a2*/ 	.short	0x0200
        /*00a4*/ 	.byte	0x00, 0xf0, 0x01, 0x02


	//----- nvinfo : EIATTR_KPARAM_INFO
	.align		4
.L_38:
        /*00a8*/ 	.byte	0x04, 0x17
        /*00aa*/ 	.short	(.L_40 - .L_39)
.L_39:
        /*00ac*/ 	.word	0x00000000
        /*00b0*/ 	.short	0x0007
        /*00b2*/ 	.short	0x0180
        /*00b4*/ 	.byte	0x00, 0xf0, 0x01, 0x02


	//----- nvinfo : EIATTR_KPARAM_INFO
	.align		4
.L_40:
        /*00b8*/ 	.byte	0x04, 0x17
        /*00ba*/ 	.short	(.L_42 - .L_41)
.L_41:
        /*00bc*/ 	.word	0x00000000
        /*00c0*/ 	.short	0x0006
        /*00c2*/ 	.short	0x0100
        /*00c4*/ 	.byte	0x00, 0xf0, 0x01, 0x02


	//----- nvinfo : EIATTR_KPARAM_INFO
	.align		4
.L_42:
        /*00c8*/ 	.byte	0x04, 0x17
        /*00ca*/ 	.short	(.L_44 - .L_43)
.L_43:
        /*00cc*/ 	.word	0x00000000
        /*00d0*/ 	.short	0x0005
        /*00d2*/ 	.short	0x0080
        /*00d4*/ 	.byte	0x00, 0xf0, 0x01, 0x02


	//----- nvinfo : EIATTR_KPARAM_INFO
	.align		4
.L_44:
        /*00d8*/ 	.byte	0x04, 0x17
        /*00da*/ 	.short	(.L_46 - .L_45)
.L_45:
        /*00dc*/ 	.word	0x00000000
        /*00e0*/ 	.short	0x0004
        /*00e2*/ 	.short	0x0030
        /*00e4*/ 	.byte	0x00, 0xf0, 0xa1, 0x00


	//----- nvinfo : EIATTR_KPARAM_INFO
	.align		4
.L_46:
        /*00e8*/ 	.byte	0x04, 0x17
        /*00ea*/ 	.short	(.L_48 - .L_47)
.L_47:
        /*00ec*/ 	.word	0x00000000
        /*00f0*/ 	.short	0x0003
        /*00f2*/ 	.short	0x0024
        /*00f4*/ 	.byte	0x00, 0xf0, 0x31, 0x00


	//----- nvinfo : EIATTR_KPARAM_INFO
	.align		4
.L_48:
        /*00f8*/ 	.byte	0x04, 0x17
        /*00fa*/ 	.short	(.L_50 - .L_49)
.L_49:
        /*00fc*/ 	.word	0x00000000
        /*0100*/ 	.short	0x0002
        /*0102*/ 	.short	0x0018
        /*0104*/ 	.byte	0x00, 0xf0, 0x31, 0x00


	//----- nvinfo : EIATTR_KPARAM_INFO
	.align		4
.L_50:
        /*0108*/ 	.byte	0x04, 0x17
        /*010a*/ 	.short	(.L_52 - .L_51)
.L_51:
        /*010c*/ 	.word	0x00000000
        /*0110*/ 	.short	0x0001
        /*0112*/ 	.short	0x000c
        /*0114*/ 	.byte	0x00, 0xf0, 0x31, 0x00


	//----- nvinfo : EIATTR_KPARAM_INFO
	.align		4
.L_52:
        /*0118*/ 	.byte	0x04, 0x17
        /*011a*/ 	.short	(.L_54 - .L_53)
.L_53:
        /*011c*/ 	.word	0x00000000
        /*0120*/ 	.short	0x0000
        /*0122*/ 	.short	0x0000
        /*0124*/ 	.byte	0x00, 0xf0, 0x31, 0x00


	//----- nvinfo : EIATTR_AT_ENTRY_FRAGMENTS
	.align		4
.L_54:
        /*0128*/ 	.byte	0x04, 0x4f
        /*012a*/ 	.short	(.L_56 - .L_55)


	//   ....[0]....
.L_55:
        /*012c*/ 	.word	0x00000004


	//   ....[1]....
        /*0130*/ 	.word	0x00000005


	//----- nvinfo : EIATTR_RESERVED_SMEM_USED
	.align		4
.L_56:
        /*0134*/ 	.byte	0x01, 0x41
	.zero		2


	//----- nvinfo : EIATTR_SPARSE_MMA_MASK
	.align		4
        /*0138*/ 	.byte	0x03, 0x50
        /*013a*/ 	.short	0x0000


	//----- nvinfo : EIATTR_TCGEN05_2CTA_USED
	.align		4
        /*013c*/ 	.byte	0x01, 0x52
	.zero		2


	//----- nvinfo : EIATTR_MAXREG_COUNT
	.align		4
        /*0140*/ 	.byte	0x03, 0x1b
        /*0142*/ 	.short	0x0080


	//----- nvinfo : EIATTR_NUM_BARRIERS
	.align		4
        /*0144*/ 	.byte	0x02, 0x4c
        /*0146*/ 	.byte	0x10
	.zero		1


	//----- nvinfo : EIATTR_INT_WARP_WIDE_INSTR_OFFSETS
	.align		4
        /*0148*/ 	.byte	0x04, 0x31
        /*014a*/ 	.short	(.L_58 - .L_57)


	//   ....[0]....
.L_57:
        /*014c*/ 	.word	0x00004d90


	//   ....[1]....
        /*0150*/ 	.word	0x00004dd0


	//----- nvinfo : EIATTR_COOP_GROUP_MASK_REGIDS
	.align		4
.L_58:
        /*0154*/ 	.byte	0x04, 0x29
        /*0156*/ 	.short	(.L_60 - .L_59)


	//   ....[0]....
.L_59:
        /*0158*/ 	.word	0xffffffff


	//   ....[1]....
        /*015c*/ 	.word	0xffffffff


	//   ....[2]....
        /*0160*/ 	.word	0xffffffff


	//   ....[3]....
        /*0164*/ 	.word	0xffffffff


	//   ....[4]....
        /*0168*/ 	.word	0xffffffff


	//   ....[5]....
        /*016c*/ 	.word	0xffffffff


	//   ....[6]....
        /*0170*/ 	.word	0xffffffff


	//   ....[7]....
        /*0174*/ 	.word	0xffffffff


	//   ....[8]....
        /*0178*/ 	.word	0xffffffff


	//----- nvinfo : EIATTR_COOP_GROUP_INSTR_OFFSETS
	.align		4
.L_60:
        /*017c*/ 	.byte	0x04, 0x28
        /*017e*/ 	.short	(.L_62 - .L_61)


	//   ....[0]....
.L_61:
        /*0180*/ 	.word	0x00000920


	//   ....[1]....
        /*0184*/ 	.word	0x000033a0


	//   ....[2]....
        /*0188*/ 	.word	0x000039b0


	//   ....[3]....
        /*018c*/ 	.word	0x00003a70


	//   ....[4]....
        /*0190*/ 	.word	0x00004c30


	//   ....[5]....
        /*0194*/ 	.word	0x00004e80


	//   ....[6]....
        /*0198*/ 	.word	0x00007b90


	//   ....[7]....
        /*019c*/ 	.word	0x00009b40


	//   ....[8]....
        /*01a0*/ 	.word	0x0000a5a0


	//----- nvinfo : EIATTR_REG_RECONFIG
	.align		4
.L_62:
        /*01a4*/ 	.byte	0x01, 0x54
	.zero		2


	//----- nvinfo : EIATTR_VRC_CTA_INIT_COUNT
	.align		4
        /*01a8*/ 	.byte	0x02, 0x4a
        /*01aa*/ 	.byte	0x80
	.zero		1


	//----- nvinfo : EIATTR_MBARRIER_INSTR_OFFSETS
	.align		4
        /*01ac*/ 	.byte	0x04, 0x39
        /*01ae*/ 	.short	(.L_64 - .L_63)


	//   ....[0]....
.L_63:
        /*01b0*/ 	.word	0x00000380
        /*01b4*/ 	.word	0x000000ff
        /*01b8*/ 	.word	0x00000180
        /*01bc*/ 	.short	0x0100
        /*01be*/ 	.byte	0x08
	.zero		1


	//   ....[1]....
        /*01c0*/ 	.word	0x000003c0
        /*01c4*/ 	.word	0x000000ff
        /*01c8*/ 	.word	0x00000000
        /*01cc*/ 	.short	0x0100
        /*01ce*/ 	.byte	0x06
	.zero		1


	//   ....[2]....
        /*01d0*/ 	.word	0x000003d0
        /*01d4*/ 	.word	0x000000ff
        /*01d8*/ 	.word	0x00000008
        /*01dc*/ 	.short	0x0100
        /*01de*/ 	.byte	0x06
	.zero		1


	//   ....[3]....
        /*01e0*/ 	.word	0x000004a0
        /*01e4*/ 	.word	0x000000ff
        /*01e8*/ 	.word	0x00000010
        /*01ec*/ 	.short	0x0100
        /*01ee*/ 	.byte	0x06
	.zero		1


	//   ....[4]....
        /*01f0*/ 	.word	0x000004b0
        /*01f4*/ 	.word	0x000000ff
        /*01f8*/ 	.word	0x00000018
        /*01fc*/ 	.short	0x0100
        /*01fe*/ 	.byte	0x06
	.zero		1


	//   ....[5]....
        /*0200*/ 	.word	0x000004c0
        /*0204*/ 	.word	0x000000ff
        /*0208*/ 	.word	0x00000020
        /*020c*/ 	.short	0x0100
        /*020e*/ 	.byte	0x06
	.zero		1


	//   ....[6]....
        /*0210*/ 	.word	0x000004d0
        /*0214*/ 	.word	0x000000ff
        /*0218*/ 	.word	0x00000028
        /*021c*/ 	.short	0x0100
        /*021e*/ 	.byte	0x06
	.zero		1


	//   ....[7]....
        /*0220*/ 	.word	0x000004e0
        /*0224*/ 	.word	0x000000ff
        /*0228*/ 	.word	0x00000030
        /*022c*/ 	.short	0x0100
        /*022e*/ 	.byte	0x06
	.zero		1


	//   ....[8]....
        /*0230*/ 	.word	0x000004f0
        /*0234*/ 	.word	0x000000ff
        /*0238*/ 	.word	0x00000038
        /*023c*/ 	.short	0x0100
        /*023e*/ 	.byte	0x06
	.zero		1


	//   ....[9]....
        /*0240*/ 	.word	0x00000500
        /*0244*/ 	.word	0x000000ff
        /*0248*/ 	.word	0x00000040
        /*024c*/ 	.short	0x0100
        /*024e*/ 	.byte	0x06
	.zero		1


	//   ....[10]....
        /*0250*/ 	.word	0x00000510
        /*0254*/ 	.word	0x000000ff
        /*0258*/ 	.word	0x00000048
        /*025c*/ 	.short	0x0100
        /*025e*/ 	.byte	0x06
	.zero		1


	//   ....[11]....
        /*0260*/ 	.word	0x00000520
        /*0264*/ 	.word	0x000000ff
        /*0268*/ 	.word	0x00000050
        /*026c*/ 	.short	0x0100
        /*026e*/ 	.byte	0x06
	.zero		1


	//   ....[12]....
        /*0270*/ 	.word	0x00000530
        /*0274*/ 	.word	0x000000ff
        /*0278*/ 	.word	0x00000058
        /*027c*/ 	.short	0x0100
        /*027e*/ 	.byte	0x06
	.zero		1


	//   ....[13]....
        /*0280*/ 	.word	0x00000540
        /*0284*/ 	.word	0x000000ff
        /*0288*/ 	.word	0x00000060
        /*028c*/ 	.short	0x0100
        /*028e*/ 	.byte	0x06
	.zero		1


	//   ....[14]....
        /*0290*/ 	.word	0x00000550
        /*0294*/ 	.word	0x000000ff
        /*0298*/ 	.word	0x00000068
        /*029c*/ 	.short	0x0100
        /*029e*/ 	.byte	0x06
	.zero		1


	//   ....[15]....
        /*02a0*/ 	.word	0x00000560
        /*02a4*/ 	.word	0x000000ff
        /*02a8*/ 	.word	0x00000070
        /*02ac*/ 	.short	0x0100
        /*02ae*/ 	.byte	0x06
	.zero		1


	//   ....[16]....
        /*02b0*/ 	.word	0x00000570
        /*02b4*/ 	.word	0x000000ff
        /*02b8*/ 	.word	0x00000078
        /*02bc*/ 	.short	0x0100
        /*02be*/ 	.byte	0x06
	.zero		1


	//   ....[17]....
        /*02c0*/ 	.word	0x00000580
        /*02c4*/ 	.word	0x000000ff
        /*02c8*/ 	.word	0x00000080
        /*02cc*/ 	.short	0x0100
        /*02ce*/ 	.byte	0x06
	.zero		1


	//   ....[18]....
        /*02d0*/ 	.word	0x00000590
        /*02d4*/ 	.word	0x000000ff
        /*02d8*/ 	.word	0x00000088
        /*02dc*/ 	.short	0x0100
        /*02de*/ 	.byte	0x06
	.zero		1


	//   ....[19]....
        /*02e0*/ 	.word	0x000005a0
        /*02e4*/ 	.word	0x000000ff
        /*02e8*/ 	.word	0x00000090
        /*02ec*/ 	.short	0x0100
        /*02ee*/ 	.byte	0x06
	.zero		1


	//   ....[20]....
        /*02f0*/ 	.word	0x000005b0
        /*02f4*/ 	.word	0x000000ff
        /*02f8*/ 	.word	0x00000098
        /*02fc*/ 	.short	0x0100
        /*02fe*/ 	.byte	0x06
	.zero		1


	//   ....[21]....
        /*0300*/ 	.word	0x000005c0
        /*0304*/ 	.word	0x000000ff
        /*0308*/ 	.word	0x000000a0
        /*030c*/ 	.short	0x0100
        /*030e*/ 	.byte	0x06
	.zero		1


	//   ....[22]....
        /*0310*/ 	.word	0x000005d0
        /*0314*/ 	.word	0x000000ff
        /*0318*/ 	.word	0x000000a8
        /*031c*/ 	.short	0x0100
        /*031e*/ 	.byte	0x06
	.zero		1


	//   ....[23]....
        /*0320*/ 	.word	0x000005e0
        /*0324*/ 	.word	0x000000ff
        /*0328*/ 	.word	0x000000b0
        /*032c*/ 	.short	0x0100
        /*032e*/ 	.byte	0x06
	.zero		1


	//   ....[24]....
        /*0330*/ 	.word	0x000005f0
        /*0334*/ 	.word	0x000000ff
        /*0338*/ 	.word	0x000000b8
        /*033c*/ 	.short	0x0100
        /*033e*/ 	.byte	0x06
	.zero		1


	//   ....[25]....
        /*0340*/ 	.word	0x00000600
        /*0344*/ 	.word	0x000000ff
        /*0348*/ 	.word	0x000000c0
        /*034c*/ 	.short	0x0100
        /*034e*/ 	.byte	0x06
	.zero		1


	//   ....[26]....
        /*0350*/ 	.word	0x00000610
        /*0354*/ 	.word	0x000000ff
        /*0358*/ 	.word	0x000000c8
        /*035c*/ 	.short	0x0100
        /*035e*/ 	.byte	0x06
	.zero		1


	//   ....[27]....
        /*0360*/ 	.word	0x00000620
        /*0364*/ 	.word	0x000000ff
        /*0368*/ 	.word	0x000000d0
        /*036c*/ 	.short	0x0100
        /*036e*/ 	.byte	0x06
	.zero		1


	//   ....[28]....
        /*0370*/ 	.word	0x00000630
        /*0374*/ 	.word	0x000000ff
        /*0378*/ 	.word	0x000000d8
        /*037c*/ 	.short	0x0100
        /*037e*/ 	.byte	0x06
	.zero		1


	//   ....[29]....
        /*0380*/ 	.word	0x00000640
        /*0384*/ 	.word	0x000000ff
        /*0388*/ 	.word	0x000000e0
        /*038c*/ 	.short	0x0100
        /*038e*/ 	.byte	0x06
	.zero		1


	//   ....[30]....
        /*0390*/ 	.word	0x00000650
        /*0394*/ 	.word	0x000000ff
        /*0398*/ 	.word	0x000000e8
        /*039c*/ 	.short	0x0100
        /*039e*/ 	.byte	0x06
	.zero		1


	//   ....[31]....
        /*03a0*/ 	.word	0x00000660
        /*03a4*/ 	.word	0x000000ff
        /*03a8*/ 	.word	0x000000f0
        /*03ac*/ 	.short	0x0100
        /*03ae*/ 	.byte	0x06
	.zero		1


	//   ....[32]....
        /*03b0*/ 	.word	0x00000670
        /*03b4*/ 	.word	0x000000ff
        /*03b8*/ 	.word	0x000000f8
        /*03bc*/ 	.short	0x0100
        /*03be*/ 	.byte	0x06
	.zero		1


	//   ....[33]....
        /*03c0*/ 	.word	0x00000680
        /*03c4*/ 	.word	0x000000ff
        /*03c8*/ 	.word	0x00000100
        /*03cc*/ 	.short	0x0100
        /*03ce*/ 	.byte	0x06
	.zero		1


	//   ....[34]....
        /*03d0*/ 	.word	0x00000690
        /*03d4*/ 	.word	0x000000ff
        /*03d8*/ 	.word	0x00000108
        /*03dc*/ 	.short	0x0100
        /*03de*/ 	.byte	0x06
	.zero		1


	//   ....[35]....
        /*03e0*/ 	.word	0x000006a0
        /*03e4*/ 	.word	0x000000ff
        /*03e8*/ 	.word	0x00000110
        /*03ec*/ 	.short	0x0100
        /*03ee*/ 	.byte	0x06
	.zero		1


	//   ....[36]....
        /*03f0*/ 	.word	0x000006b0
        /*03f4*/ 	.word	0x000000ff
        /*03f8*/ 	.word	0x00000118
        /*03fc*/ 	.short	0x0100
        /*03fe*/ 	.byte	0x06
	.zero		1


	//   ....[37]....
        /*0400*/ 	.word	0x00000850
        /*0404*/ 	.word	0x000000ff
        /*0408*/ 	.word	0x00000120
        /*040c*/ 	.short	0x0100
        /*040e*/ 	.byte	0x08
	.zero		1


	//   ....[38]....
        /*0410*/ 	.word	0x00000860
        /*0414*/ 	.word	0x000000ff
        /*0418*/ 	.word	0x00000128
        /*041c*/ 	.short	0x0100
        /*041e*/ 	.byte	0x08
	.zero		1


	//   ....[39]....
        /*0420*/ 	.word	0x00000870
        /*0424*/ 	.word	0x000000ff
        /*0428*/ 	.word	0x00000130
        /*042c*/ 	.short	0x0100
        /*042e*/ 	.byte	0x08
	.zero		1


	//   ....[40]....
        /*0430*/ 	.word	0x00000880
        /*0434*/ 	.word	0x000000ff
        /*0438*/ 	.word	0x00000138
        /*043c*/ 	.short	0x0100
        /*043e*/ 	.byte	0x08
	.zero		1


	//   ....[41]....
        /*0440*/ 	.word	0x00000890
        /*0444*/ 	.word	0x000000ff
        /*0448*/ 	.word	0x00000140
        /*044c*/ 	.short	0x0100
        /*044e*/ 	.byte	0x08
	.zero		1


	//   ....[42]....
        /*0450*/ 	.word	0x000008a0
        /*0454*/ 	.word	0x000000ff
        /*0458*/ 	.word	0x00000148
        /*045c*/ 	.short	0x0100
        /*045e*/ 	.byte	0x08
	.zero		1


	//   ....[43]....
        /*0460*/ 	.word	0x000008b0
        /*0464*/ 	.word	0x000000ff
        /*0468*/ 	.word	0x00000150
        /*046c*/ 	.short	0x0100
        /*046e*/ 	.byte	0x08
	.zero		1


	//   ....[44]....
        /*0470*/ 	.word	0x000008c0
        /*0474*/ 	.word	0x000000ff
        /*0478*/ 	.word	0x00000158
        /*047c*/ 	.short	0x0100
        /*047e*/ 	.byte	0x08
	.zero		1


	//   ....[45]....
        /*0480*/ 	.word	0x00000d90
        /*0484*/ 	.word	0x000000ff
        /*0488*/ 	.word	0x00000090
        /*048c*/ 	.short	0x010a
        /*048e*/ 	.byte	0x04
	.zero		1


	//   ....[46]....
        /*0490*/ 	.word	0x00001120
        /*0494*/ 	.word	0x000000ff
        /*0498*/ 	.word	0x00000008
        /*049c*/ 	.short	0x010a
        /*049e*/ 	.byte	0x04
	.zero		1


	//   ....[47]....
        /*04a0*/ 	.word	0x00001460
        /*04a4*/ 	.word	0x000000ff
        /*04a8*/ 	.word	0x00000098
        /*04ac*/ 	.short	0x010a
        /*04ae*/ 	.byte	0x04
	.zero		1


	//   ....[48]....
        /*04b0*/ 	.word	0x000019e0
        /*04b4*/ 	.word	0x000000ff
        /*04b8*/ 	.word	0x00000090
        /*04bc*/ 	.short	0x010a
        /*04be*/ 	.byte	0x0a
	.zero		1


	//   ....[49]....
        /*04c0*/ 	.word	0x00001f10
        /*04c4*/ 	.word	0x000000ff
        /*04c8*/ 	.word	0x00000090
        /*04cc*/ 	.short	0x010a
        /*04ce*/ 	.byte	0x09
	.zero		1


	//   ....[50]....
        /*04d0*/ 	.word	0x000022e0
        /*04d4*/ 	.word	0x000000ff
        /*04d8*/ 	.word	0x00000090
        /*04dc*/ 	.short	0x010a
        /*04de*/ 	.byte	0x08
	.zero		1


	//   ....[51]....
        /*04e0*/ 	.word	0x00002430
        /*04e4*/ 	.word	0x000000ff
        /*04e8*/ 	.word	0x00000090
        /*04ec*/ 	.short	0x010a
        /*04ee*/ 	.byte	0x09
	.zero		1


	//   ....[52]....
        /*04f0*/ 	.word	0x00002740
        /*04f4*/ 	.word	0x000000ff
        /*04f8*/ 	.word	0x00000090
        /*04fc*/ 	.short	0x010a
        /*04fe*/ 	.byte	0x09
	.zero		1


	//   ....[53]....
        /*0500*/ 	.word	0x00002a80
        /*0504*/ 	.word	0x000000ff
        /*0508*/ 	.word	0x00000090
        /*050c*/ 	.short	0x010a
        /*050e*/ 	.byte	0x06
	.zero		1


	//   ....[54]....
        /*0510*/ 	.word	0x000031a0
        /*0514*/ 	.word	0x000000ff
        /*0518*/ 	.word	0x00000090
        /*051c*/ 	.short	0x010a
        /*051e*/ 	.byte	0x05
	.zero		1


	//   ....[55]....
        /*0520*/ 	.word	0x00003210
        /*0524*/ 	.word	0x000000ff
        /*0528*/ 	.word	0x00000008
        /*052c*/ 	.short	0x010a
        /*052e*/ 	.byte	0x04
	.zero		1


	//   ....[56]....
        /*0530*/ 	.word	0x00003280
        /*0534*/ 	.word	0x000000ff
        /*0538*/ 	.word	0x00000008
        /*053c*/ 	.short	0x010a
        /*053e*/ 	.byte	0x04
	.zero		1


	//   ....[57]....
        /*0540*/ 	.word	0x00003360
        /*0544*/ 	.word	0x000000ff
        /*0548*/ 	.word	0x00000180
        /*054c*/ 	.short	0x0100
        /*054e*/ 	.byte	0x05
	.zero		1


	//   ....[58]....
        /*0550*/ 	.word	0x00003620
        /*0554*/ 	.word	0x0000000e
        /*0558*/ 	.word	0x00000000
        /*055c*/ 	.short	0x010a
        /*055e*/ 	.byte	0xff
	.zero		1


	//   ....[59]....
        /*0560*/ 	.word	0x00003640
        /*0564*/ 	.word	0x0000000e
        /*0568*/ 	.word	0x00000000
        /*056c*/ 	.short	0x010a
        /*056e*/ 	.byte	0xff
	.zero		1


	//   ....[60]....
        /*0570*/ 	.word	0x00003820
        /*0574*/ 	.word	0x0000000a
        /*0578*/ 	.word	0x00000000
        /*057c*/ 	.short	0x010a
        /*057e*/ 	.byte	0xff
	.zero		1


	//   ....[61]....
        /*0580*/ 	.word	0x00003840
        /*0584*/ 	.word	0x0000000a
        /*0588*/ 	.word	0x00000000
        /*058c*/ 	.short	0x010a
        /*058e*/ 	.byte	0xff
	.zero		1


	//   ....[62]....
        /*0590*/ 	.word	0x00003930
        /*0594*/ 	.word	0x0000000a
        /*0598*/ 	.word	0x00000000
        /*059c*/ 	.short	0x0101
        /*059e*/ 	.byte	0xff
	.zero		1


	//   ....[63]....
        /*05a0*/ 	.word	0x00003aa0
        /*05a4*/ 	.word	0x000000ff
        /*05a8*/ 	.word	0x00000000
        /*05ac*/ 	.short	0x010a
        /*05ae*/ 	.byte	0x04
	.zero		1


	//   ....[64]....
        /*05b0*/ 	.word	0x00003ac0
        /*05b4*/ 	.word	0x000000ff
        /*05b8*/ 	.word	0x00000010
        /*05bc*/ 	.short	0x010a
        /*05be*/ 	.byte	0x04
	.zero		1


	//   ....[65]....
        /*05c0*/ 	.word	0x00004180
        /*05c4*/ 	.word	0x000000ff
        /*05c8*/ 	.word	0x00000010
        /*05cc*/ 	.short	0x010a
        /*05ce*/ 	.byte	0x0b
	.zero		1


	//   ....[66]....
        /*05d0*/ 	.word	0x000041b0
        /*05d4*/ 	.word	0x000000ff
        /*05d8*/ 	.word	0x00000118
        /*05dc*/ 	.short	0x010a
        /*05de*/ 	.byte	0x04
	.zero		1


	//   ....[67]....
        /*05e0*/ 	.word	0x00004370
        /*05e4*/ 	.word	0x000000ff
        /*05e8*/ 	.word	0x00000120
        /*05ec*/ 	.short	0x010a
        /*05ee*/ 	.byte	0x04
	.zero		1


	//   ....[68]....
        /*05f0*/ 	.word	0x00004490
        /*05f4*/ 	.word	0x000000ff
        /*05f8*/ 	.word	0x00000010
        /*05fc*/ 	.short	0x010a
        /*05fe*/ 	.byte	0x1e
	.zero		1


	//   ....[69]....
        /*0600*/ 	.word	0x000047c0
        /*0604*/ 	.word	0x000000ff
        /*0608*/ 	.word	0x00000010
        /*060c*/ 	.short	0x010a
        /*060e*/ 	.byte	0x08
	.zero		1


	//   ....[70]....
        /*0610*/ 	.word	0x000047e0
        /*0614*/ 	.word	0x000000ff
        /*0618*/ 	.word	0x00000118
        /*061c*/ 	.short	0x010a
        /*061e*/ 	.byte	0x04
	.zero		1


	//   ....[71]....
        /*0620*/ 	.word	0x00004a40
        /*0624*/ 	.word	0x000000ff
        /*0628*/ 	.word	0x00000120
        /*062c*/ 	.short	0x010a
        /*062e*/ 	.byte	0x04
	.zero		1


	//   ....[72]....
        /*0630*/ 	.word	0x00004c00
        /*0634*/ 	.word	0x000000ff
        /*0638*/ 	.word	0x00000000
        /*063c*/ 	.short	0x0101
        /*063e*/ 	.byte	0x06
	.zero		1


	//   ....[73]....
        /*0640*/ 	.word	0x00004c10
        /*0644*/ 	.word	0x000000ff
        /*0648*/ 	.word	0x00000180
        /*064c*/ 	.short	0x010a
        /*064e*/ 	.byte	0x04
	.zero		1


	//   ....[74]....
        /*0650*/ 	.word	0x00004f70
        /*0654*/ 	.word	0x000000ff
        /*0658*/ 	.word	0x00000180
        /*065c*/ 	.short	0x0100
        /*065e*/ 	.byte	0x05
	.zero		1


	//   ....[75]....
        /*0660*/ 	.word	0x00005120
        /*0664*/ 	.word	0x000000ff
        /*0668*/ 	.word	0x00000150
        /*066c*/ 	.short	0x010a
        /*066e*/ 	.byte	0x04
	.zero		1


	//   ....[76]....
        /*0670*/ 	.word	0x000051d0
        /*0674*/ 	.word	0x000000ff
        /*0678*/ 	.word	0x00000158
        /*067c*/ 	.short	0x0101
        /*067e*/ 	.byte	0x04
	.zero		1


	//   ....[77]....
        /*0680*/ 	.word	0x000052a0
        /*0684*/ 	.word	0x000000ff
        /*0688*/ 	.word	0x00000148
        /*068c*/ 	.short	0x010a
        /*068e*/ 	.byte	0x08
	.zero		1


	//   ....[78]....
        /*0690*/ 	.word	0x000052c0
        /*0694*/ 	.word	0x000000ff
        /*0698*/ 	.word	0x00000110
        /*069c*/ 	.short	0x010a
        /*069e*/ 	.byte	0x08
	.zero		1


	//   ....[79]....
        /*06a0*/ 	.word	0x000078f0
        /*06a4*/ 	.word	0x000000ff
        /*06a8*/ 	.word	0x00000000
        /*06ac*/ 	.short	0x0101
        /*06ae*/ 	.byte	0x09
	.zero		1


	//   ....[80]....
        /*06b0*/ 	.word	0x00007ba0
        /*06b4*/ 	.word	0x000000ff
        /*06b8*/ 	.word	0x00000000
        /*06bc*/ 	.short	0x0101
        /*06be*/ 	.byte	0x05
	.zero		1


	//   ....[81]....
        /*06c0*/ 	.word	0x00007bc0
        /*06c4*/ 	.word	0x000000ff
        /*06c8*/ 	.word	0x00000148
        /*06cc*/ 	.short	0x010a
        /*06ce*/ 	.byte	0x08
	.zero		1


	//   ....[82]....
        /*06d0*/ 	.word	0x00007cd0
        /*06d4*/ 	.word	0x000000ff
        /*06d8*/ 	.word	0x00000110
        /*06dc*/ 	.short	0x010a
        /*06de*/ 	.byte	0x08
	.zero		1


	//   ....[83]....
        /*06e0*/ 	.word	0x00009b10
        /*06e4*/ 	.word	0x000000ff
        /*06e8*/ 	.word	0x00000000
        /*06ec*/ 	.short	0x0101
        /*06ee*/ 	.byte	0x09
	.zero		1


	//   ....[84]....
        /*06f0*/ 	.word	0x00009b50
        /*06f4*/ 	.word	0x000000ff
        /*06f8*/ 	.word	0x00000000
        /*06fc*/ 	.short	0x0101
        /*06fe*/ 	.byte	0x06
	.zero		1


	//   ....[85]....
        /*0700*/ 	.word	0x00009b60
        /*0704*/ 	.word	0x000000ff
        /*0708*/ 	.word	0x00000148
        /*070c*/ 	.short	0x010a
        /*070e*/ 	.byte	0x08
	.zero		1


	//   ....[86]....
        /*0710*/ 	.word	0x0000a0b0
        /*0714*/ 	.word	0x000000ff
        /*0718*/ 	.word	0x00000148
        /*071c*/ 	.short	0x010a
        /*071e*/ 	.byte	0x04
	.zero		1


	//   ....[87]....
        /*0720*/ 	.word	0x0000a190
        /*0724*/ 	.word	0x000000ff
        /*0728*/ 	.word	0x00000180
        /*072c*/ 	.short	0x0100
        /*072e*/ 	.byte	0x05
	.zero		1


	//   ....[88]....
        /*0730*/ 	.word	0x0000a290
        /*0734*/ 	.word	0x000000ff
        /*0738*/ 	.word	0x00000180
        /*073c*/ 	.short	0x0100
        /*073e*/ 	.byte	0x05
	.zero		1


	//   ....[89]....
        /*0740*/ 	.word	0x0000a420
        /*0744*/ 	.word	0x000000ff
        /*0748*/ 	.word	0x00000000
        /*074c*/ 	.short	0x0101
        /*074e*/ 	.byte	0x07
	.zero		1


	//   ....[90]....
        /*0750*/ 	.word	0x0000a530
        /*0754*/ 	.word	0x000000ff
        /*0758*/ 	.word	0x00000148
        /*075c*/ 	.short	0x0101
        /*075e*/ 	.byte	0x09
	.zero		1


	//   ....[91]....
        /*0760*/ 	.word	0x0000ad80
        /*0764*/ 	.word	0x000000ff
        /*0768*/ 	.word	0x00000000
        /*076c*/ 	.short	0x0101
        /*076e*/ 	.byte	0x07
	.zero		1


	//   ....[92]....
        /*0770*/ 	.word	0x0000adb0
        /*0774*/ 	.word	0x000000ff
        /*0778*/ 	.word	0x00000148
        /*077c*/ 	.short	0x0101
        /*077e*/ 	.byte	0x09
	.zero		1


	//   ....[93]....
        /*0780*/ 	.word	0x0000ae20
        /*0784*/ 	.word	0x000000ff
        /*0788*/ 	.word	0x00000148
        /*078c*/ 	.short	0x0101
        /*078e*/ 	.byte	0x09
	.zero		1


	//   ....[94]....
        /*0790*/ 	.word	0x0000ae30
        /*0794*/ 	.word	0x000000ff
        /*0798*/ 	.word	0x00000130
        /*079c*/ 	.short	0x010a
        /*079e*/ 	.byte	0x09
	.zero		1


	//   ....[95]....
        /*07a0*/ 	.word	0x0000ae50
        /*07a4*/ 	.word	0x000000ff
        /*07a8*/ 	.word	0x00000158
        /*07ac*/ 	.short	0x010a
        /*07ae*/ 	.byte	0x09
	.zero		1


	//   ....[96]....
        /*07b0*/ 	.word	0x0000c030
        /*07b4*/ 	.word	0x000000ff
        /*07b8*/ 	.word	0x00000000
        /*07bc*/ 	.short	0x0101
        /*07be*/ 	.byte	0x07
	.zero		1


	//   ....[97]....
        /*07c0*/ 	.word	0x0000c040
        /*07c4*/ 	.word	0x000000ff
        /*07c8*/ 	.word	0x00000150
        /*07cc*/ 	.short	0x0101
        /*07ce*/ 	.byte	0x09
	.zero		1


	//   ....[98]....
        /*07d0*/ 	.word	0x0000c1d0
        /*07d4*/ 	.word	0x000000ff
        /*07d8*/ 	.word	0x00000158
        /*07dc*/ 	.short	0x010a
        /*07de*/ 	.byte	0x09
	.zero		1


	//   ....[99]....
        /*07e0*/ 	.word	0x0000c2b0
        /*07e4*/ 	.word	0x000000ff
        /*07e8*/ 	.word	0x00000180
        /*07ec*/ 	.short	0x0100
        /*07ee*/ 	.byte	0x05
	.zero		1


	//   ....[100]....
        /*07f0*/ 	.word	0x0000c390
        /*07f4*/ 	.word	0x000000ff
        /*07f8*/ 	.word	0x00000180
        /*07fc*/ 	.short	0x0100
        /*07fe*/ 	.byte	0x05
	.zero		1


	//   ....[101]....
        /*0800*/ 	.word	0x0000c400
        /*0804*/ 	.word	0x00000004
        /*0808*/ 	.word	0x00000090
        /*080c*/ 	.short	0x010a
        /*080e*/ 	.byte	0xff
	.zero		1


	//   ....[102]....
        /*0810*/ 	.word	0x0000c480
        /*0814*/ 	.word	0x00000004
        /*0818*/ 	.word	0x00000008
        /*081c*/ 	.short	0x010a
        /*081e*/ 	.byte	0xff
	.zero		1


	//   ....[103]....
        /*0820*/ 	.word	0x0000c500
        /*0824*/ 	.word	0x00000004
        /*0828*/ 	.word	0x00000098
        /*082c*/ 	.short	0x010a
        /*082e*/ 	.byte	0xff
	.zero		1


	//   ....[104]....
        /*0830*/ 	.word	0x0000c580
        /*0834*/ 	.word	0x00000004
        /*0838*/ 	.word	0x00000090
        /*083c*/ 	.short	0x010a
        /*083e*/ 	.byte	0xff
	.zero		1


	//   ....[105]....
        /*0840*/ 	.word	0x0000c600
        /*0844*/ 	.word	0x00000007
        /*0848*/ 	.word	0x00000090
        /*084c*/ 	.short	0x010a
        /*084e*/ 	.byte	0xff
	.zero		1


	//   ....[106]....
        /*0850*/ 	.word	0x0000c680
        /*0854*/ 	.word	0x00000004
        /*0858*/ 	.word	0x00000090
        /*085c*/ 	.short	0x010a
        /*085e*/ 	.byte	0xff
	.zero		1


	//   ....[107]....
        /*0860*/ 	.word	0x0000c700
        /*0864*/ 	.word	0x00000004
        /*0868*/ 	.word	0x00000090
        /*086c*/ 	.short	0x010a
        /*086e*/ 	.byte	0xff
	.zero		1


	//   ....[108]....
        /*0870*/ 	.word	0x0000c770
        /*0874*/ 	.word	0x00000004
        /*0878*/ 	.word	0x00000090
        /*087c*/ 	.short	0x010a
        /*087e*/ 	.byte	0xff
	.zero		1


	//   ....[109]....
        /*0880*/ 	.word	0x0000c7e0
        /*0884*/ 	.word	0x00000004
        /*0888*/ 	.word	0x00000090
        /*088c*/ 	.short	0x010a
        /*088e*/ 	.byte	0xff
	.zero		1


	//   ....[110]....
        /*0890*/ 	.word	0x0000c850
        /*0894*/ 	.word	0x00000004
        /*0898*/ 	.word	0x00000090
        /*089c*/ 	.short	0x010a
        /*089e*/ 	.byte	0xff
	.zero		1


	//   ....[111]....
        /*08a0*/ 	.word	0x0000c8b0
        /*08a4*/ 	.word	0x00000004
        /*08a8*/ 	.word	0x00000008
        /*08ac*/ 	.short	0x010a
        /*08ae*/ 	.byte	0xff
	.zero		1


	//   ....[112]....
        /*08b0*/ 	.word	0x0000c910
        /*08b4*/ 	.word	0x00000004
        /*08b8*/ 	.word	0x00000008
        /*08bc*/ 	.short	0x010a
        /*08be*/ 	.byte	0xff
	.zero		1


	//   ....[113]....
        /*08c0*/ 	.word	0x0000c970
        /*08c4*/ 	.word	0x0000000e
        /*08c8*/ 	.word	0x00000000
        /*08cc*/ 	.short	0x010a
        /*08ce*/ 	.byte	0xff
	.zero		1


	//   ....[114]....
        /*08d0*/ 	.word	0x0000c9d0
        /*08d4*/ 	.word	0x0000000a
        /*08d8*/ 	.word	0x00000000
        /*08dc*/ 	.short	0x010a
        /*08de*/ 	.byte	0xff
	.zero		1


	//   ....[115]....
        /*08e0*/ 	.word	0x0000ca30
        /*08e4*/ 	.word	0x00000004
        /*08e8*/ 	.word	0x00000000
        /*08ec*/ 	.short	0x010a
        /*08ee*/ 	.byte	0xff
	.zero		1


	//   ....[116]....
        /*08f0*/ 	.word	0x0000ca90
        /*08f4*/ 	.word	0x00000004
        /*08f8*/ 	.word	0x00000010
        /*08fc*/ 	.short	0x010a
        /*08fe*/ 	.byte	0xff
	.zero		1


	//   ....[117]....
        /*0900*/ 	.word	0x0000cb00
        /*0904*/ 	.word	0x0000000b
        /*0908*/ 	.word	0x00000010
        /*090c*/ 	.short	0x010a
        /*090e*/ 	.byte	0xff
	.zero		1


	//   ....[118]....
        /*0910*/ 	.word	0x0000cb70
        /*0914*/ 	.word	0x0000000b
        /*0918*/ 	.word	0x00000118
        /*091c*/ 	.short	0x010a
        /*091e*/ 	.byte	0xff
	.zero		1


	//   ....[119]....
        /*0920*/ 	.word	0x0000cbe0
        /*0924*/ 	.word	0x0000000b
        /*0928*/ 	.word	0x00000120
        /*092c*/ 	.short	0x010a
        /*092e*/ 	.byte	0xff
	.zero		1


	//   ....[120]....
        /*0930*/ 	.word	0x0000cc50
        /*0934*/ 	.word	0x0000000b
        /*0938*/ 	.word	0x00000010
        /*093c*/ 	.short	0x010a
        /*093e*/ 	.byte	0xff
	.zero		1


	//   ....[121]....
        /*0940*/ 	.word	0x0000ccc0
        /*0944*/ 	.word	0x00000004
        /*0948*/ 	.word	0x00000010
        /*094c*/ 	.short	0x010a
        /*094e*/ 	.byte	0xff
	.zero		1


	//   ....[122]....
        /*0950*/ 	.word	0x0000cd30
        /*0954*/ 	.word	0x00000005
        /*0958*/ 	.word	0x00000118
        /*095c*/ 	.short	0x010a
        /*095e*/ 	.byte	0xff
	.zero		1


	//   ....[123]....
        /*0960*/ 	.word	0x0000cda0
        /*0964*/ 	.word	0x00000004
        /*0968*/ 	.word	0x00000120
        /*096c*/ 	.short	0x010a
        /*096e*/ 	.byte	0xff
	.zero		1


	//   ....[124]....
        /*0970*/ 	.word	0x0000ce00
        /*0974*/ 	.word	0x00000005
        /*0978*/ 	.word	0x00000180
        /*097c*/ 	.short	0x010a
        /*097e*/ 	.byte	0xff
	.zero		1


	//   ....[125]....
        /*0980*/ 	.word	0x0000ce60
        /*0984*/ 	.word	0x00000004
        /*0988*/ 	.word	0x00000150
        /*098c*/ 	.short	0x010a
        /*098e*/ 	.byte	0xff
	.zero		1


	//   ....[126]....
        /*0990*/ 	.word	0x0000cee0
        /*0994*/ 	.word	0x00000004
        /*0998*/ 	.word	0x00000148
        /*099c*/ 	.short	0x010a
        /*099e*/ 	.byte	0xff
	.zero		1


	//   ....[127]....
        /*09a0*/ 	.word	0x0000cf40
        /*09a4*/ 	.word	0x00000004
        /*09a8*/ 	.word	0x00000110
        /*09ac*/ 	.short	0x010a
        /*09ae*/ 	.byte	0xff
	.zero		1


	//   ....[128]....
        /*09b0*/ 	.word	0x0000cfa0
        /*09b4*/ 	.word	0x00000004
        /*09b8*/ 	.word	0x00000148
        /*09bc*/ 	.short	0x010a
        /*09be*/ 	.byte	0xff
	.zero		1


	//   ....[129]....
        /*09c0*/ 	.word	0x0000d010
        /*09c4*/ 	.word	0x00000004
        /*09c8*/ 	.word	0x00000110
        /*09cc*/ 	.short	0x010a
        /*09ce*/ 	.byte	0xff
	.zero		1


	//   ....[130]....
        /*09d0*/ 	.word	0x0000d080
        /*09d4*/ 	.word	0x00000004
        /*09d8*/ 	.word	0x00000148
        /*09dc*/ 	.short	0x010a
        /*09de*/ 	.byte	0xff
	.zero		1


	//   ....[131]....
        /*09e0*/ 	.word	0x0000d0f0
        /*09e4*/ 	.word	0x00000007
        /*09e8*/ 	.word	0x00000148
        /*09ec*/ 	.short	0x010a
        /*09ee*/ 	.byte	0xff
	.zero		1


	//   ....[132]....
        /*09f0*/ 	.word	0x0000d140
        /*09f4*/ 	.word	0x00000024
        /*09f8*/ 	.word	0x00000130
        /*09fc*/ 	.short	0x010a
        /*09fe*/ 	.byte	0xff
	.zero		1


	//   ....[133]....
        /*0a00*/ 	.word	0x0000d1b0
        /*0a04*/ 	.word	0x00000024
        /*0a08*/ 	.word	0x00000158
        /*0a0c*/ 	.short	0x010a
        /*0a0e*/ 	.byte	0xff
	.zero		1


	//   ....[134]....
        /*0a10*/ 	.word	0x0000d200
        /*0a14*/ 	.word	0x00000024
        /*0a18*/ 	.word	0x00000158
        /*0a1c*/ 	.short	0x010a
        /*0a1e*/ 	.byte	0xff
	.zero		1


	//----- nvinfo : EIATTR_NUM_MBARRIERS
	.align		4
.L_64:
        /*0a20*/ 	.byte	0x03, 0x38
        /*0a22*/ 	.short	0x0033


	//----- nvinfo : EIATTR_EXIT_INSTR_OFFSETS
	.align		4
        /*0a24*/ 	.byte	0x04, 0x1c
        /*0a26*/ 	.short	(.L_66 - .L_65)


	//   ....[0]....
.L_65:
        /*0a28*/ 	.word	0x0000c3c0


	//----- nvinfo : EIATTR_INDIRECT_BRANCH_TARGETS
	.align		4
.L_66:
        /*0a2c*/ 	.byte	0x04, 0x34
        /*0a2e*/ 	.short	(.L_68 - .L_67)


	//   ....[0]....
.L_67:
        /*0a30*/ 	.word	.L_x_156@srel
        /*0a34*/ 	.short	0x0
        /*0a36*/ 	.short	0x0
        /*0a38*/ 	.word	0x4
        /*0a3c*/ 	.word	.L_x_157@srel
        /*0a40*/ 	.word	.L_x_158@srel
        /*0a44*/ 	.word	.L_x_159@srel
        /*0a48*/ 	.word	.L_x_10@srel


	//   ....[1]....
        /* <DEDUP_REMOVED lines=13> */


	//----- nvinfo : EIATTR_REQNTID
	.align		4
.L_68:
        /*0a7c*/ 	.byte	0x04, 0x10
        /*0a7e*/ 	.short	(.L_70 - .L_69)
.L_69:
        /*0a80*/ 	.word	0x00000200
        /*0a84*/ 	.word	0x00000001
        /*0a88*/ 	.word	0x00000001


	//----- nvinfo : EIATTR_CRS_STACK_SIZE
	.align		4
.L_70:
        /*0a8c*/ 	.byte	0x04, 0x1e
        /*0a8e*/ 	.short	(.L_72 - .L_71)
.L_71:
        /*0a90*/ 	.word	0x00000000


	//----- nvinfo : EIATTR_CBANK_PARAM_SIZE
	.align		4
.L_72:
        /*0a94*/ 	.byte	0x03, 0x19
        /*0a96*/ 	.short	0x02ac


	//----- nvinfo : EIATTR_PARAM_CBANK
	.align		4
        /*0a98*/ 	.byte	0x04, 0x0a
        /*0a9a*/ 	.short	(.L_74 - .L_73)
	.align		4
.L_73:
        /*0a9c*/ 	.word	index@(.nv.constant0.kernel_cutlass_kernel_flash_attncuteflash_fwd_sm100FlashAttentionForwardSm100_object_at__tensor0000o19211101213_tensor0000o19211101213_tensor0000o19210111213_tensor0000o19211101213_tensor_0)
        /*0aa0*/ 	.short	0x0380
        /*0aa2*/ 	.short	0x02ac


	//----- nvinfo : EIATTR_SW_WAR
	.align		4
.L_74:
        /*0aa4*/ 	.byte	0x04, 0x36
        /*0aa6*/ 	.short	(.L_76 - .L_75)
.L_75:
        /*0aa8*/ 	.word	0x00000008
.L_76:


//--------------------- .nv.compat                --------------------------
	.section	.nv.compat,"",@"SHT_CUDA_COMPAT_INFO"
	.align	4
        /*0000*/ 	.byte	0x02, 0x02, 0x02, 0x00, 0x02, 0x05, 0x05, 0x00, 0x02, 0x03, 0x01, 0x00, 0x02, 0x06, 0x01, 0x00


//--------------------- .nv.callgraph             --------------------------
	.section	.nv.callgraph,"",@"SHT_CUDA_CALLGRAPH"
	.align	4
	.sectionentsize	8
	.align		4
        /*0000*/ 	.word	0x00000000
	.align		4
        /*0004*/ 	.word	0xffffffff
	.align		4
        /*0008*/ 	.word	0x00000000
	.align		4
        /*000c*/ 	.word	0xfffffffe
	.align		4
        /*0010*/ 	.word	0x00000000
	.align		4
        /*0014*/ 	.word	0xfffffffd
	.align		4
        /*0018*/ 	.word	0x00000000
	.align		4
        /*001c*/ 	.word	0xfffffffc


//--------------------- .nv.constant2.kernel_cutlass_kernel_flash_attncuteflash_fwd_sm100FlashAttentionForwardSm100_object_at__tensor0000o19211101213_tensor0000o19211101213_tensor0000o19210111213_tensor0000o19211101213_tensor_0 --------------------------
	.section	.nv.constant2.kernel_cutlass_kernel_flash_attncuteflash_fwd_sm100FlashAttentionForwardSm100_object_at__tensor0000o19211101213_tensor0000o19211101213_tensor0000o19210111213_tensor0000o19211101213_tensor_0,"a",@progbits
	.sectionflags	@""
	.align	4
.nv.constant2.kernel_cutlass_kernel_flash_attncuteflash_fwd_sm100FlashAttentionForwardSm100_object_at__tensor0000o19211101213_tensor0000o19211101213_tensor0000o19210111213_tensor0000o19211101213_tensor_0:
        /*0000*/ 	.byte	0xf0, 0x0b, 0x00, 0x00, 0xc0, 0x0b, 0x00, 0x00, 0x90, 0x0b, 0x00, 0x00, 0xb0, 0x32, 0x00, 0x00
        /*0010*/ 	.byte	0xd0, 0x0c, 0x00, 0x00, 0x80, 0x0c, 0x00, 0x00, 0x80, 0x0c, 0x00, 0x00, 0x80, 0x0c, 0x00, 0x00
        /*0020*/ 	.byte	0x80, 0x0c, 0x00, 0x00, 0x80, 0x0c, 0x00, 0x00, 0x80, 0x0c, 0x00, 0x00, 0x00, 0x0d, 0x00, 0x00
        /*0030*/ 	.byte	0x80, 0x0c, 0x00, 0x00


//--------------------- .text.kernel_cutlass_kernel_flash_attncuteflash_fwd_sm100FlashAttentionForwardSm100_object_at__tensor0000o19211101213_tensor0000o19211101213_tensor0000o19210111213_tensor0000o19211101213_tensor_0 --------------------------
	.section	.text.kernel_cutlass_kernel_flash_attncuteflash_fwd_sm100FlashAttentionForwardSm100_object_at__tensor0000o19211101213_tensor0000o19211101213_tensor0000o19210111213_tensor0000o19211101213_tensor_0,"ax",@progbits
	.align	128
        .global         kernel_cutlass_kernel_flash_attncuteflash_fwd_sm100FlashAttentionForwardSm100_object_at__tensor0000o19211101213_tensor0000o19211101213_tensor0000o19210111213_tensor0000o19211101213_tensor_0
        .type           kernel_cutlass_kernel_flash_attncuteflash_fwd_sm100FlashAttentionForwardSm100_object_at__tensor0000o19211101213_tensor0000o19211101213_tensor0000o19210111213_tensor0000o19211101213_tensor_0,@function
        .size           kernel_cutlass_kernel_flash_attncuteflash_fwd_sm100FlashAttentionForwardSm100_object_at__tensor0000o19211101213_tensor0000o19211101213_tensor0000o19210111213_tensor0000o19211101213_tensor_0,(.L_x_173 - kernel_cutlass_kernel_flash_attncuteflash_fwd_sm100FlashAttentionForwardSm100_object_at__tensor0000o19211101213_tensor0000o19211101213_tensor0000o19210111213_tensor0000o19211101213_tensor_0)
        .other          kernel_cutlass_kernel_flash_attncuteflash_fwd_sm100FlashAttentionForwardSm100_object_at__tensor0000o19211101213_tensor0000o19211101213_tensor0000o19210111213_tensor0000o19211101213_tensor_0,@"STO_CUDA_ENTRY STV_DEFAULT"
kernel_cutlass_kernel_flash_attncuteflash_fwd_sm100FlashAttentionForwardSm100_object_at__tensor0000o19211101213_tensor0000o19211101213_tensor0000o19210111213_tensor0000o19211101213_tensor_0:
.text.kernel_cutlass_kernel_flash_attncuteflash_fwd_sm100FlashAttentionForwardSm100_object_at__tensor0000o19211101213_tensor0000o19211101213_tensor0000o19210111213_tensor0000o19211101213_tensor_0:
[----:B------:R-:W1:Y:S01]  /*0000*/  LDC R1, c[0x0][0x37c] ;  /* 0x0000df00ff017b82 */ /* 0x000e620000000800 */
[----:B------:R-:W2:Y:S07]  /*0010*/  S2R R6, SR_TID.X ;  /* 0x0000000000067919 */ /* 0x000eae0000002100 */
[----:B------:R-:W3:Y:S01]  /*0020*/  S2UR UR4, SR_CgaCtaId ;  /* 0x00000000000479c3 */ /* 0x000ee20000008800 */
[----:B------:R-:W4:Y:S01]  /*0030*/  LDCU UR8, c[0x0][0x36c] ;  /* 0x00006d80ff0877ac */ /* 0x000f220008000800 */
[----:B------:R-:W-:Y:S01]  /*0040*/  UMOV UR10, 0x1 ;  /* 0x00000001000a7882 */ /* 0x000fe20000000000 */
[----:B------:R-:W-:-:S05]  /*0050*/  UMOV UR5, 0x1 ;  /* 0x0000000100057882 */ /* 0x000fca0000000000 */
[----:B------:R-:W5:Y:S01]  /*0060*/  S2UR UR9, SR_CTAID.X ;  /* 0x00000000000979c3 */ /* 0x000f620000002500 */
[----:B----4-:R-:W-:Y:S02]  /*0070*/  UISETP.EQ.U32.AND UP4, UPT, UR8, 0x1, UPT ;  /* 0x000000010800788c */ /* 0x010fe4000bf82070 */
[----:B---3--:R-:W-:-:S04]  /*0080*/  ULEA.HI UR11, UR4, UR4, URZ, 0x1 ;  /* 0x00000004040b7291 */ /* 0x008fc8000f8f08ff */
[----:B------:R-:W-:Y:S02]  /*0090*/  ULOP3.LUT UR15, UR11, 0xfffffffe, URZ, 0xc0, !UPT ;  /* 0xfffffffe0b0f7892 */ /* 0x000fe4000f8ec0ff */
[----:B------:R-:W-:Y:S01]  /*00a0*/  USHF.R.U32.HI UR11, URZ, 0x1, UR11 ;  /* 0x00000001ff0b7899 */ /* 0x000fe2000801160b */
[----:B--2---:R-:W-:Y:S01]  /*00b0*/  SHF.R.U32.HI R3, RZ, 0x5, R6 ;  /* 0x00000005ff037819 */ /* 0x004fe20000011606 */
[----:B------:R-:W-:Y:S02]  /*00c0*/  UISETP.NE.AND UP0, UPT, UR4, UR15, UPT ;  /* 0x0000000f0400728c */ /* 0x000fe4000bf05270 */
[----:B------:R-:W-:Y:S01]  /*00d0*/  UIADD3 UR15, UPT, UPT, -UR15, UR4, URZ ;  /* 0x000000040f0f7290 */ /* 0x000fe2000fffe1ff */
[C---:B------:R-:W-:Y:S01]  /*00e0*/  R2UR UR6, R3.reuse ;  /* 0x00000000030672ca */ /* 0x040fe200000e0000 */
[----:B------:R-:W-:Y:S01]  /*00f0*/  UISETP.LT.AND UP0, UPT, UR4, URZ, UP0 ;  /* 0x000000ff0400728c */ /* 0x000fe20008701270 */
[----:B------:R-:W-:Y:S01]  /*0100*/  ISETP.NE.AND P0, PT, R3, 0xc, PT ;  /* 0x0000000c0300780c */ /* 0x000fe20003f05270 */
[----:B------:R-:W-:-:S02]  /*0110*/  ULOP3.LUT UR12, UR15, 0x1, URZ, 0x3c, !UPT ;  /* 0x000000010f0c7892 */ /* 0x000fc4000f8e3cff */
[----:B------:R-:W-:Y:S02]  /*0120*/  UIADD3 UR7, UPT, UPT, UR11, -0x1, URZ ;  /* 0xffffffff0b077890 */ /* 0x000fe4000fffe0ff */
[----:B------:R-:W-:Y:S02]  /*0130*/  USHF.L.U32 UR15, UR10, UR15, URZ ;  /* 0x0000000f0a0f7299 */ /* 0x000fe400080006ff */
[----:B------:R-:W-:Y:S02]  /*0140*/  USHF.L.U32 UR12, UR10, UR12, URZ ;  /* 0x0000000c0a0c7299 */ /* 0x000fe400080006ff */
[----:B-----5:R-:W-:Y:S02]  /*0150*/  ULOP3.LUT UR22, UR9, 0x1, URZ, 0xc0, !UPT ;  /* 0x0000000109167892 */ /* 0x020fe4000f8ec0ff */
[----:B------:R-:W-:Y:S02]  /*0160*/  UISETP.NE.AND UP5, UPT, UR6, URZ, UPT ;  /* 0x000000ff0600728c */ /* 0x000fe4000bfa5270 */
[----:B------:R-:W-:-:S02]  /*0170*/  @!UP0 UIADD3 UR7, UPT, UPT, UR11, URZ, URZ ;  /* 0x000000ff0b078290 */ /* 0x000fc4000fffe0ff */
[----:B------:R-:W-:Y:S02]  /*0180*/  ULOP3.LUT UR15, UR12, UR15, URZ, 0xfc, !UPT ;  /* 0x0000000f0c0f7292 */ /* 0x000fe4000f8efcff */
[----:B------:R-:W-:-:S05]  /*0190*/  UIADD3 UR7, UPT, UPT, UR7, UR7, URZ ;  /* 0x0000000707077290 */ /* 0x000fca000fffe0ff */
[----:B------:R-:W-:-:S04]  /*01a0*/  @!UP5 UIADD3 UR10, UPT, UPT, -UR5, 0x100000, URZ ;  /* 0x00100000050ad890 */ /* 0x000fc8000fffe1ff */
[----:B------:R-:W-:Y:S02]  /*01b0*/  @!UP5 USHF.L.U32 UR11, UR10, 0xb, URZ ;  /* 0x0000000b0a0bd899 */ /* 0x000fe400080006ff */
[----:B------:R-:W-:Y:S01]  /*01c0*/  @!UP5 USHF.L.U32 UR10, UR10, 0x1, URZ ;  /* 0x000000010a0ad899 */ /* 0x000fe200080006ff */
[----:B------:R-:W-:Y:S02]  /*01d0*/  @!UP5 UMOV UR6, 0x400 ;  /* 0x000004000006d882 */ /* 0x000fe40000000000 */
[----:B------:R-:W-:Y:S01]  /*01e0*/  @!UP5 ULEA UR6, UR4, UR6, 0x18 ;  /* 0x000000060406d291 */ /* 0x000fe2000f8ec0ff */
[----:B-1----:R-:W-:Y:S11]  /*01f0*/  BRA.U UP5, `(.L_x_0) ;  /* 0x0000000105387547 */ /* 0x002ff6000b800000 */
[----:B------:R-:W1:Y:S02]  /*0200*/  LDCU.64 UR12, c[0x0][0x348] ;  /* 0x00006900ff0c77ac */ /* 0x000e640008000a00 */
[----:B-1----:R-:W-:Y:S02]  /*0210*/  UIADD3 UR20, UP3, UPT, UR12, 0x80, URZ ;  /* 0x000000800c147890 */ /* 0x002fe4000ff7e0ff */
[----:B------:R-:W-:Y:S02]  /*0220*/  UIADD3 UR18, UP2, UPT, UR12, 0x100, URZ ;  /* 0x000001000c127890 */ /* 0x000fe4000ff5e0ff */
[----:B------:R-:W-:Y:S02]  /*0230*/  UIADD3 UR16, UP1, UPT, UR12, 0x180, URZ ;  /* 0x000001800c107890 */ /* 0x000fe4000ff3e0ff */
[----:B------:R-:W-:Y:S02]  /*0240*/  UIADD3 UR12, UP0, UPT, UR12, 0x200, URZ ;  /* 0x000002000c0c7890 */ /* 0x000fe4000ff1e0ff */
[----:B------:R-:W-:-:S02]  /*0250*/  UIADD3.X UR21, UPT, UPT, URZ, UR13, URZ, UP3, !UPT ;  /* 0x0000000dff157290 */ /* 0x000fc40009ffe4ff */
[----:B------:R-:W-:Y:S02]  /*0260*/  UIADD3.X UR19, UPT, UPT, URZ, UR13, URZ, UP2, !UPT ;  /* 0x0000000dff137290 */ /* 0x000fe400097fe4ff */
[----:B------:R-:W-:Y:S02]  /*0270*/  UIADD3.X UR17, UPT, UPT, URZ, UR13, URZ, UP1, !UPT ;  /* 0x0000000dff117290 */ /* 0x000fe40008ffe4ff */
[----:B------:R-:W-:-:S03]  /*0280*/  UIADD3.X UR13, UPT, UPT, URZ, UR13, URZ, UP0, !UPT ;  /* 0x0000000dff0d7290 */ /* 0x000fc600087fe4ff */
[----:B------:R1:W-:Y:S02]  /*0290*/  UTMACCTL.PF [UR20] ;  /* 0x00000000140079b9 */ /* 0x0003e40008040000 */
[----:B------:R1:W-:Y:S02]  /*02a0*/  UTMACCTL.PF [UR18] ;  /* 0x00000000120079b9 */ /* 0x0003e40008040000 */
[----:B------:R1:W-:Y:S02]  /*02b0*/  UTMACCTL.PF [UR16] ;  /* 0x00000000100079b9 */ /* 0x0003e40008040000 */
[----:B------:R1:W-:Y:S02]  /*02c0*/  UTMACCTL.PF [UR12] ;  /* 0x000000000c0079b9 */ /* 0x0003e40008040000 */
[----:B-1----:R-:W-:Y:S01]  /*02d0*/  NOP ;  /* 0x0000000000007918 */ /* 0x002fe20000000000 */
.L_x_0:
[----:B------:R-:W-:Y:S05]  /*02e0*/  @P0 BRA `(.L_x_1) ;  /* 0x00000000002c0947 */ /* 0x000fea0003800000 */
[----:B------:R-:W1:Y:S01]  /*02f0*/  S2UR UR8, SR_CgaCtaId ;  /* 0x00000000000879c3 */ /* 0x000e620000008800 */
[----:B------:R-:W-:Y:S01]  /*0300*/  UMOV UR12, 0x400 ;  /* 0x00000400000c7882 */ /* 0x000fe20000000000 */
[----:B------:R-:W-:Y:S01]  /*0310*/  UMOV UR5, 0x20 ;  /* 0x0000002000057882 */ /* 0x000fe20000000000 */
[----:B------:R-:W-:Y:S01]  /*0320*/  ELECT P0, URZ, PT ;  /* 0x0000000000ff782f */ /* 0x000fe20003800000 */
[----:B-1----:R-:W-:Y:S02]  /*0330*/  ULEA UR8, UR8, UR12, 0x18 ;  /* 0x0000000c08087291 */ /* 0x002fe4000f8ec0ff */
[----:B------:R-:W-:-:S04]  /*0340*/  UIADD3 UR12, UPT, UPT, -UR5, 0x100000, URZ ;  /* 0x00100000050c7890 */ /* 0x000fc8000fffe1ff */
[----:B------:R-:W-:Y:S02]  /*0350*/  USHF.L.U32 UR13, UR12, 0xb, URZ ;  /* 0x0000000b0c0d7899 */ /* 0x000fe400080006ff */
[----:B------:R-:W-:Y:S01]  /*0360*/  USHF.L.U32 UR12, UR12, 0x1, URZ ;  /* 0x000000010c0c7899 */ /* 0x000fe200080006ff */
[----:B------:R-:W1:Y:S11]  /*0370*/  FENCE.VIEW.ASYNC.S ;  /* 0x00000000000073c6 */ /* 0x000e760000000000 */
[----:B-1----:R1:W2:Y:S01]  /*0380*/  SYNCS.EXCH.64 URZ, [UR8+0x180], UR12 ;  /* 0x0001800c08ff75b2 */ /* 0x0022a20008000100 */
[----:B------:R-:W-:Y:S01]  /*0390*/  NOP ;  /* 0x0000000000007918 */ /* 0x000fe20000000000 */
.L_x_1:
[----:B------:R-:W-:Y:S01]  /*03a0*/  NOP ;  /* 0x0000000000007918 */ /* 0x000fe20000000000 */
[----:B------:R-:W3:Y:S02]  /*03b0*/  FENCE.VIEW.ASYNC.S ;  /* 0x00000000000073c6 */ /* 0x000ee40000000000 */
[----:B---3--:R3:W4:Y:S01]  /*03c0*/  @!UP5 SYNCS.EXCH.64 URZ, [UR6], UR10 ;  /* 0x0000000a06ffd5b2 */ /* 0x0087220008000100 */
[----:B------:R3:W5:Y:S01]  /*03d0*/  @!UP5 SYNCS.EXCH.64 URZ, [UR6+0x8], UR10 ;  /* 0x0000080a06ffd5b2 */ /* 0x0007620008000100 */
[----:B------:R-:W-:Y:S05]  /*03e0*/  BRA.U UP5, `(.L_x_2) ;  /* 0x0000000105b87547 */ /* 0x000fea000b800000 */
[----:B---3--:R-:W-:Y:S01]  /*03f0*/  UMOV UR6, 0x400 ;  /* 0x0000040000067882 */ /* 0x008fe20000000000 */
[----:B------:R-:W-:Y:S01]  /*0400*/  UMOV UR10, 0x1 ;  /* 0x00000001000a7882 */ /* 0x000fe20000000000 */
[----:B------:R-:W-:Y:S02]  /*0410*/  ULEA UR6, UR4, UR6, 0x18 ;  /* 0x0000000604067291 */ /* 0x000fe4000f8ec0ff */
[----:B------:R-:W-:-:S04]  /*0420*/  UIADD3 UR10, UPT, UPT, -UR10, 0x100000, URZ ;  /* 0x001000000a0a7890 */ /* 0x000fc8000fffe1ff */
[----:B------:R-:W-:Y:S02]  /*0430*/  USHF.L.U32 UR11, UR10, 0xb, URZ ;  /* 0x0000000b0a0b7899 */ /* 0x000fe400080006ff */
[----:B------:R-:W-:Y:S01]  /*0440*/  USHF.L.U32 UR10, UR10, 0x1, URZ ;  /* 0x000000010a0a7899 */ /* 0x000fe200080006ff */
[----:B------:R-:W-:Y:S02]  /*0450*/  UMOV UR5, 0x200 ;  /* 0x0000020000057882 */ /* 0x000fe40000000000 */
[----:B-1----:R-:W-:-:S04]  /*0460*/  UIADD3 UR12, UPT, UPT, -UR5, 0x100000, URZ ;  /* 0x00100000050c7890 */ /* 0x002fc8000fffe1ff */
[----:B------:R-:W-:Y:S02]  /*0470*/  USHF.L.U32 UR13, UR12, 0xb, URZ ;  /* 0x0000000b0c0d7899 */ /* 0x000fe400080006ff */
[----:B------:R-:W-:Y:S01]  /*0480*/  USHF.L.U32 UR12, UR12, 0x1, URZ ;  /* 0x000000010c0c7899 */ /* 0x000fe200080006ff */
[----:B------:R-:W1:Y:S02]  /*0490*/  FENCE.VIEW.ASYNC.S ;  /* 0x00000000000073c6 */ /* 0x000e640000000000 */
[----:B-1----:R1:W3:Y:S01]  /*04a0*/  SYNCS.EXCH.64 URZ, [UR6+0x10], UR10 ;  /* 0x0000100a06ff75b2 */ /* 0x0022e20008000100 */
[----:B------:R1:W5:Y:S01]  /*04b0*/  SYNCS.EXCH.64 URZ, [UR6+0x18], UR10 ;  /* 0x0000180a06ff75b2 */ /* 0x0003620008000100 */
[----:B------:R1:W4:Y:S01]  /*04c0*/  SYNCS.EXCH.64 URZ, [UR6+0x20], UR10 ;  /* 0x0000200a06ff75b2 */ /* 0x0003220008000100 */
[----:B------:R1:W2:Y:S01]  /*04d0*/  SYNCS.EXCH.64 URZ, [UR6+0x28], UR10 ;  /* 0x0000280a06ff75b2 */ /* 0x0002a20008000100 */
[----:B------:R1:W1:Y:S01]  /*04e0*/  SYNCS.EXCH.64 URZ, [UR6+0x30], UR10 ;  /* 0x0000300a06ff75b2 */ /* 0x0002620008000100 */
        /* <DEDUP_REMOVED lines=29> */
[----:B--2345:R-:W-:Y:S01]  /*06c0*/  NOP ;  /* 0x0000000000007918 */ /* 0x03cfe20000000000 */
.L_x_2:
[----:B------:R-:W-:Y:S05]  /*06d0*/  BRA.U UP5, `(.L_x_3) ;  /* 0x0000000105807547 */ /* 0x000fea000b800000 */
[----:B-1----:R-:W-:Y:S01]  /*06e0*/  UMOV UR8, 0x400 ;  /* 0x0000040000087882 */ /* 0x002fe20000000000 */
[----:B------:R-:W-:Y:S01]  /*06f0*/  UMOV UR12, 0x8 ;  /* 0x00000008000c7882 */ /* 0x000fe20000000000 */
[----:B---3--:R-:W-:Y:S01]  /*0700*/  UMOV UR10, 0x1 ;  /* 0x00000001000a7882 */ /* 0x008fe20000000000 */
[----:B------:R-:W-:Y:S02]  /*0710*/  ULEA UR8, UR4, UR8, 0x18 ;  /* 0x0000000804087291 */ /* 0x000fe4000f8ec0ff */
[----:B------:R-:W-:-:S04]  /*0720*/  UIADD3 UR12, UPT, UPT, -UR12, 0x100000, URZ ;  /* 0x001000000c0c7890 */ /* 0x000fc8000fffe1ff */
[----:B------:R-:W-:Y:S02]  /*0730*/  USHF.L.U32 UR13, UR12, 0xb, URZ ;  /* 0x0000000b0c0d7899 */ /* 0x000fe400080006ff */
[----:B------:R-:W-:Y:S01]  /*0740*/  USHF.L.U32 UR12, UR12, 0x1, URZ ;  /* 0x000000010c0c7899 */ /* 0x000fe200080006ff */
[----:B------:R-:W-:Y:S01]  /*0750*/  UMOV UR6, 0x100 ;  /* 0x0000010000067882 */ /* 0x000fe20000000000 */
[----:B------:R-:W-:-:S04]  /*0760*/  UIADD3 UR10, UPT, UPT, -UR10, 0x100000, URZ ;  /* 0x001000000a0a7890 */ /* 0x000fc8000fffe1ff */
[----:B------:R-:W-:Y:S02]  /*0770*/  USHF.L.U32 UR11, UR10, 0xb, URZ ;  /* 0x0000000b0a0b7899 */ /* 0x000fe400080006ff */
[----:B------:R-:W-:Y:S01]  /*0780*/  USHF.L.U32 UR10, UR10, 0x1, URZ ;  /* 0x000000010a0a7899 */ /* 0x000fe200080006ff */
[----:B------:R-:W-:Y:S01]  /*0790*/  UMOV UR5, 0x80 ;  /* 0x0000008000057882 */ /* 0x000fe20000000000 */
[----:B------:R-:W-:-:S04]  /*07a0*/  UIADD3 UR16, UPT, UPT, -UR6, 0x100000, URZ ;  /* 0x0010000006107890 */ /* 0x000fc8000fffe1ff */
[----:B------:R-:W-:Y:S02]  /*07b0*/  USHF.L.U32 UR17, UR16, 0xb, URZ ;  /* 0x0000000b10117899 */ /* 0x000fe400080006ff */
[----:B------:R-:W-:Y:S02]  /*07c0*/  USHF.L.U32 UR16, UR16, 0x1, URZ ;  /* 0x0000000110107899 */ /* 0x000fe400080006ff */
[----:B------:R-:W-:-:S04]  /*07d0*/  UIADD3 UR18, UPT, UPT, -UR5, 0x100000, URZ ;  /* 0x0010000005127890 */ /* 0x000fc8000fffe1ff */
[----:B------:R-:W-:Y:S02]  /*07e0*/  USHF.L.U32 UR19, UR18, 0xb, URZ ;  /* 0x0000000b12137899 */ /* 0x000fe400080006ff */
[----:B------:R-:W-:Y:S01]  /*07f0*/  USHF.L.U32 UR18, UR18, 0x1, URZ ;  /* 0x0000000112127899 */ /* 0x000fe200080006ff */
[----:B------:R-:W-:Y:S02]  /*0800*/  UMOV UR5, 0x20 ;  /* 0x0000002000057882 */ /* 0x000fe40000000000 */
[----:B------:R-:W-:-:S04]  /*0810*/  UIADD3 UR20, UPT, UPT, -UR5, 0x100000, URZ ;  /* 0x0010000005147890 */ /* 0x000fc8000fffe1ff */
        /* <DEDUP_REMOVED lines=9> */
[----:B------:R1:W1:Y:S03]  /*08b0*/  SYNCS.EXCH.64 URZ, [UR8+0x150], UR18 ;  /* 0x0001501208ff75b2 */ /* 0x0002660008000100 */
[----:B------:R1:W1:Y:S01]  /*08c0*/  SYNCS.EXCH.64 URZ, [UR8+0x158], UR20 ;  /* 0x0001581408ff75b2 */ /* 0x0002620008000100 */
[----:B------:R-:W-:Y:S01]  /*08d0*/  NOP ;  /* 0x0000000000007918 */ /* 0x000fe20000000000 */
.L_x_3:
[----:B------:R-:W-:Y:S01]  /*08e0*/  NOP ;  /* 0x0000000000007918 */ /* 0x000fe20000000000 */
[----:B------:R-:W-:Y:S05]  /*08f0*/  BRA.U !UP4, `(.L_x_4) ;  /* 0x000000010c087547 */ /* 0x000fea000b800000 */
[----:B-12345:R-:W-:Y:S01]  /*0900*/  UCGABAR_ARV ;  /* 0x00000000000079c7 */ /* 0x03efe20008000000 */
[----:B------:R-:W-:Y:S05]  /*0910*/  BRA `(.L_x_5) ;  /* 0x0000000000047947 */ /* 0x000fea0003800000 */
.L_x_4:
[----:B-12345:R-:W-:Y:S01]  /*0920*/  NOP ;  /* 0x0000000000007918 */ /* 0x03efe20000000000 */
.L_x_5:
[----:B------:R-:W-:Y:S05]  /*0930*/  BRA.U !UP4, `(.L_x_6) ;  /* 0x000000010c0c7547 */ /* 0x000fea000b800000 */
[----:B------:R-:W-:Y:S01]  /*0940*/  UCGABAR_WAIT ;  /* 0x0000000000007dc7 */ /* 0x000fe20008000000 */
[----:B------:R-:W-:Y:S01]  /*0950*/  CCTL.IVALL ;  /* 0x00000000ff00798f */ /* 0x000fe20002000000 */
[----:B------:R-:W-:Y:S05]  /*0960*/  BRA `(.L_x_7) ;  /* 0x0000000000047947 */ /* 0x000fea0003800000 */
.L_x_6:
[----:B------:R-:W-:Y:S06]  /*0970*/  BAR.SYNC.DEFER_BLOCKING 0x0 ;  /* 0x0000000000007b1d */ /* 0x000fec0000010000 */
.L_x_7:
[----:B------:R-:W-:Y:S08]  /*0980*/  S2UR UR10, SR_CTAID.Y ;  /* 0x00000000000a79c3 */ /* 0x000ff00000002600 */
[----:B------:R-:W1:Y:S02]  /*0990*/  S2UR UR8, SR_CgaSize ;  /* 0x00000000000879c3 */ /* 0x000e640000008a00 */
[----:B-1----:R-:W-:-:S12]  /*09a0*/  UIMAD UR8, UR8, -0xa0, URZ ;  /* 0xffffff60080878a4 */ /* 0x002fd8000f8e02ff */
[----:B------:R-:W1:Y:S01]  /*09b0*/  LDCU UR8, c[0x0][UR8+0x2b4] ;  /* 0x00005680080877ac */ /* 0x000e620008000800 */
[----:B------:R-:W-:Y:S02]  /*09c0*/  I2FP.F32.U32 R4, UR9 ;  /* 0x0000000900047c45 */ /* 0x000fe40008201000 */
[----:B------:R-:W-:Y:S01]  /*09d0*/  ISETP.GT.AND P0, PT, R3, 0x6, PT ;  /* 0x000000060300780c */ /* 0x000fe20003f04270 */
[----:B------:R-:W2:Y:S02]  /*09e0*/  S2UR UR5, SR_CgaSize ;  /* 0x00000000000579c3 */ /* 0x000ea40000008a00 */
[----:B--2---:R-:W-:-:S12]  /*09f0*/  UIMAD UR5, UR5, -0xa0, URZ ;  /* 0xffffff60050578a4 */ /* 0x004fd8000f8e02ff */
[----:B------:R-:W2:Y:S01]  /*0a00*/  LDCU UR5, c[0x0][UR5+0x2b8] ;  /* 0x00005700050577ac */ /* 0x000ea20008000800 */
[----:B------:R-:W-:Y:S08]  /*0a10*/  S2UR UR6, SR_CTAID.Z ;  /* 0x00000000000679c3 */ /* 0x000ff00000002700 */
[----:B------:R-:W3:Y:S02]  /*0a20*/  S2UR UR11, SR_CgaSize ;  /* 0x00000000000b79c3 */ /* 0x000ee40000008a00 */
[----:B---3--:R-:W-:-:S12]  /*0a30*/  UIMAD UR11, UR11, -0xa0, URZ ;  /* 0xffffff600b0b78a4 */ /* 0x008fd8000f8e02ff */
[----:B------:R-:W3:Y:S01]  /*0a40*/  LDCU UR11, c[0x0][UR11+0x2b0] ;  /* 0x000056000b0b77ac */ /* 0x000ee20008000800 */
[----:B------:R-:W-:Y:S01]  /*0a50*/  I2FP.F32.U32 R2, UR10 ;  /* 0x0000000a00027c45 */ /* 0x000fe20008201000 */
[----:B---3--:R-:W-:-:S04]  /*0a60*/  FMUL R4, R4, UR11 ;  /* 0x0000000b04047c20 */ /* 0x008fc80008400000 */
[----:B-1----:R-:W-:Y:S01]  /*0a70*/  FMUL R2, R2, UR8 ;  /* 0x0000000802027c20 */ /* 0x002fe20008400000 */
[----:B------:R-:W-:Y:S01]  /*0a80*/  I2FP.F32.U32 R0, UR6 ;  /* 0x0000000600007c45 */ /* 0x000fe20008201000 */
[----:B------:R-:W1:Y:S04]  /*0a90*/  F2I.U32.TRUNC.NTZ R4, R4 ;  /* 0x0000000400047305 */ /* 0x000e68000020f000 */
[----:B--2---:R-:W-:-:S04]  /*0aa0*/  FMUL R0, R0, UR5 ;  /* 0x0000000500007c20 */ /* 0x004fc80008400000 */
[----:B------:R-:W2:Y:S01]  /*0ab0*/  F2I.U32.TRUNC.NTZ R2, R2 ;  /* 0x0000000200027305 */ /* 0x000ea2000020f000 */
[----:B-1----:R-:W-:-:S07]  /*0ac0*/  R2UR UR14, R4 ;  /* 0x00000000040e72ca */ /* 0x002fce00000e0000 */
[----:B------:R-:W1:Y:S01]  /*0ad0*/  F2I.U32.TRUNC.NTZ R0, R0 ;  /* 0x0000000000007305 */ /* 0x000e62000020f000 */
[----:B--2---:R-:W-:Y:S02]  /*0ae0*/  R2UR UR6, R2 ;  /* 0x00000000020672ca */ /* 0x004fe400000e0000 */
[----:B-1----:R-:W-:-:S11]  /*0af0*/  R2UR UR5, R0 ;  /* 0x00000000000572ca */ /* 0x002fd600000e0000 */
[----:B------:R-:W-:Y:S02]  /*0b00*/  IMAD.U32 R7, RZ, RZ, UR6 ;  /* 0x00000006ff077e24 */ /* 0x000fe4000f8e00ff */
[----:B------:R-:W-:Y:S01]  /*0b10*/  IMAD.U32 R4, RZ, RZ, UR5 ;  /* 0x00000005ff047e24 */ /* 0x000fe2000f8e00ff */
[----:B------:R-:W-:Y:S06]  /*0b20*/  @P0 BRA `(.L_x_8) ;  /* 0x00000000003c0947 */ /* 0x000fec0003800000 */
[----:B------:R-:W-:-:S05]  /*0b30*/  IMAD.MOV.U32 R4, RZ, RZ, -0x4 ;  /* 0xfffffffcff047424 */ /* 0x000fca00078e00ff */
[----:B------:R-:W-:-:S05]  /*0b40*/  VIADDMNMX.U32 R4, R3, R4, 0x3, PT ;  /* 0x0000000303047446 */ /* 0x000fca0003800004 */
[----:B------:R-:W-:-:S04]  /*0b50*/  IMAD.SHL.U32 R7, R4, 0x4, RZ ;  /* 0x0000000404077824 */ /* 0x000fc800078e00ff */
[----:B------:R-:W1:Y:S02]  /*0b60*/  LDC R4, c[0x2][R7] ;  /* 0x0080000007047b82 */ /* 0x000e640000000800 */
[----:B-1----:R-:W-:-:S04]  /*0b70*/  SHF.R.S32.HI R5, RZ, 0x1f, R4 ;  /* 0x0000001fff057819 */ /* 0x002fc80000011404 */
.L_x_156:
[----:B------:R-:W-:Y:S05]  /*0b80*/  BRX R4 -0xb90                                                                                                                                                                                                      (*"BRANCH_TARGETS .L_x_157,.L_x_158,.L_x_159,.L_x_10"*) ;  /* 0xfffffff4041c7949 */ /* 0x000fea000383ffff */
.L_x_159:
[----:B------:R-:W-:-:S08]  /*0b90*/  NOP ;  /* 0x0000000000007918 */ /* 0x000fd00000000000 */
[----:B------:R-:W1:-:S00]  /*0ba0*/  USETMAXREG.DEALLOC.CTAPOOL 0x40 ;  /* 0x00000040000079c8 */ /* 0x000e4000080e0500 */
[----:B-1----:R-:W-:Y:S05]  /*0bb0*/  BRA `(.L_x_9) ;  /* 0x0000004000b87947 */ /* 0x002fea0003800000 */
.L_x_158:
[----:B------:R-:W-:-:S08]  /*0bc0*/  NOP ;  /* 0x0000000000007918 */ /* 0x000fd00000000000 */
[----:B------:R-:W1:-:S00]  /*0bd0*/  USETMAXREG.DEALLOC.CTAPOOL 0x40 ;  /* 0x00000040000079c8 */ /* 0x000e4000080e0500 */
[----:B-1----:R-:W-:Y:S05]  /*0be0*/  BRA `(.L_x_9) ;  /* 0x0000004000ac7947 */ /* 0x002fea0003800000 */
.L_x_157:
[----:B------:R-:W-:-:S08]  /*0bf0*/  NOP ;  /* 0x0000000000007918 */ /* 0x000fd00000000000 */
[----:B------:R-:W1:-:S00]  /*0c00*/  USETMAXREG.DEALLOC.CTAPOOL 0x40 ;  /* 0x00000040000079c8 */ /* 0x000e4000080e0500 */
[----:B-1----:R-:W-:Y:S05]  /*0c10*/  BRA `(.L_x_9) ;  /* 0x0000004000a07947 */ /* 0x002fea0003800000 */
.L_x_8:
[----:B------:R-:W-:-:S05]  /*0c20*/  IMAD.MOV.U32 R4, RZ, RZ, -0x7 ;  /* 0xfffffff9ff047424 */ /* 0x000fca00078e00ff */
[----:B------:R-:W-:-:S05]  /*0c30*/  VIADDMNMX.U32 R4, R3, R4, 0x8, PT ;  /* 0x0000000803047446 */ /* 0x000fca0003800004 */
[----:B------:R-:W-:-:S04]  /*0c40*/  IMAD.SHL.U32 R7, R4, 0x4, RZ ;  /* 0x0000000404077824 */ /* 0x000fc800078e00ff */
[----:B------:R-:W1:Y:S02]  /*0c50*/  LDC R4, c[0x2][R7+0x10] ;  /* 0x0080040007047b82 */ /* 0x000e640000000800 */
[----:B-1----:R-:W-:-:S04]  /*0c60*/  SHF.R.S32.HI R5, RZ, 0x1f, R4 ;  /* 0x0000001fff057819 */ /* 0x002fc80000011404 */
.L_x_161:
[----:B------:R-:W-:Y:S05]  /*0c70*/  BRX R4 -0xc80                                                                                                                                                                                                      (*"BRANCH_TARGETS .L_x_162,.L_x_163,.L_x_169"*) ;  /* 0xfffffff004e07949 */ /* 0x000fea000383ffff */
.L_x_163:
[----:B------:R-:W-:-:S13]  /*0c80*/  ISETP.NE.AND P0, PT, R3, 0xf, PT ;  /* 0x0000000f0300780c */ /* 0x000fda0003f05270 */
[----:B------:R-:W-:Y:S05]  /*0c90*/  @P0 BRA `(.L_x_10) ;  /* 0x0000002400840947 */ /* 0x000fea0003800000 */
[----:B------:R-:W-:-:S08]  /*0ca0*/  NOP ;  /* 0x0000000000007918 */ /* 0x000fd00000000000 */
[----:B------:R-:W1:-:S00]  /*0cb0*/  USETMAXREG.DEALLOC.CTAPOOL 0x40 ;  /* 0x00000040000079c8 */ /* 0x000e4000080e0500 */
[----:B-1----:R-:W-:Y:S05]  /*0cc0*/  BRA `(.L_x_9) ;  /* 0x0000004000747947 */ /* 0x002fea0003800000 */
.L_x_162:
[----:B------:R-:W-:-:S08]  /*0cd0*/  NOP ;  /* 0x0000000000007918 */ /* 0x000fd00000000000 */
[----:B------:R-:W1:-:S00]  /*0ce0*/  USETMAXREG.DEALLOC.CTAPOOL 0x40 ;  /* 0x00000040000079c8 */ /* 0x000e4000080e0500 */
[----:B-1----:R-:W-:Y:S05]  /*0cf0*/  BRA `(.L_x_9) ;  /* 0x0000004000687947 */ /* 0x002fea0003800000 */
.L_x_169:
[----:B------:R-:W-:-:S08]  /*0d00*/  UISETP.NE.AND UP6, UPT, UR22, URZ, UPT ;  /* 0x000000ff1600728c */ /* 0x000fd0000bfc5270 */
[----:B------:R-:W1:-:S00]  /*0d10*/  USETMAXREG.DEALLOC.CTAPOOL 0x40 ;  /* 0x00000040000079c8 */ /* 0x000e4000080e0500 */
[----:B------:R-:W-:Y:S01]  /*0d20*/  UMOV UR5, 0x400 ;  /* 0x0000040000057882 */ /* 0x000fe20000000000 */
[----:B-1----:R-:W-:Y:S01]  /*0d30*/  IMAD.MOV.U32 R5, RZ, RZ, -0x80000000 ;  /* 0x80000000ff057424 */ /* 0x002fe200078e00ff */
[----:B------:R-:W-:Y:S01]  /*0d40*/  ULEA UR4, UR4, UR5, 0x18 ;  /* 0x0000000504047291 */ /* 0x000fe2000f8ec0ff */
[----:B------:R-:W-:Y:S01]  /*0d50*/  R2UR UR20, R2 ;  /* 0x00000000021472ca */ /* 0x000fe200000e0000 */
[----:B------:R-:W1:Y:S01]  /*0d60*/  LDCU UR5, c[0x0][0x38c] ;  /* 0x00007180ff0577ac */ /* 0x000e620008000800 */
[----:B------:R-:W-:Y:S01]  /*0d70*/  R2UR UR19, R0 ;  /* 0x00000000001372ca */ /* 0x000fe200000e0000 */
[----:B------:R-:W2:Y:S05]  /*0d80*/  LDCU.64 UR12, c[0x0][0x348] ;  /* 0x00006900ff0c77ac */ /* 0x000eaa0008000a00 */
[----:B------:R-:W3:Y:S01]  /*0d90*/  SYNCS.PHASECHK.TRANS64.TRYWAIT P0, [UR4+0x90], R5 ;  /* 0x00009005ff0075a7 */ /* 0x000ee20008001104 */
[----:B------:R-:W4:Y:S01]  /*0da0*/  LDCU.64 UR10, c[0x0][0x348] ;  /* 0x00006900ff0a77ac */ /* 0x000f220008000a00 */
[----:B------:R-:W5:Y:S01]  /*0db0*/  LDCU.64 UR8, c[0x0][0x348] ;  /* 0x00006900ff0877ac */ /* 0x000f620008000a00 */
[----:B------:R-:W-:-:S02]  /*0dc0*/  UIADD3 UR25, UPT, UPT, UR4, 0x10, URZ ;  /* 0x0000001004197890 */ /* 0x000fc4000fffe0ff */
[----:B-1----:R-:W-:Y:S02]  /*0dd0*/  UIADD3 UR17, UPT, UPT, -UR5, URZ, URZ ;  /* 0x000000ff05117290 */ /* 0x002fe4000fffe1ff */
[----:B------:R-:W-:Y:S02]  /*0de0*/  UIADD3 UR16, UPT, UPT, UR5, -0x1, URZ ;  /* 0xffffffff05107890 */ /* 0x000fe4000fffe0ff */
[----:B------:R-:W-:Y:S02]  /*0df0*/  USHF.R.S32.HI UR17, URZ, 0x1f, UR17 ;  /* 0x0000001fff117899 */ /* 0x000fe40008011411 */
[----:B------:R-:W-:Y:S02]  /*0e00*/  UISETP.GT.AND UP3, UPT, UR5, URZ, UPT ;  /* 0x000000ff0500728c */ /* 0x000fe4000bf64270 */
[----:B------:R-:W-:Y:S02]  /*0e10*/  USHF.R.S32.HI UR6, URZ, 0x1f, UR16 ;  /* 0x0000001fff067899 */ /* 0x000fe40008011410 */
[----:B------:R-:W-:-:S02]  /*0e20*/  ULEA.HI UR5, UR17, -UR5, URZ, 0x7 ;  /* 0x8000000511057291 */ /* 0x000fc4000f8f38ff */
[----:B------:R-:W-:Y:S02]  /*0e30*/  ULEA.HI UR6, UR6, UR16, URZ, 0x7 ;  /* 0x0000001006067291 */ /* 0x000fe4000f8f38ff */
[----:B------:R-:W-:Y:S02]  /*0e40*/  USHF.R.S32.HI UR5, URZ, 0x7, UR5 ;  /* 0x00000007ff057899 */ /* 0x000fe40008011405 */
[----:B------:R-:W-:Y:S02]  /*0e50*/  ULEA.HI.SX32 UR6, UR6, 0x1, 0x19 ;  /* 0x0000000106067891 */ /* 0x000fe4000f8fcaff */
[----:B------:R-:W-:Y:S02]  /*0e60*/  UIADD3 UR5, UPT, UPT, -UR5, URZ, URZ ;  /* 0x000000ff05057290 */ /* 0x000fe4000fffe1ff */
[----:B------:R-:W-:Y:S02]  /*0e70*/  ULOP3.LUT UR25, UR25, 0xfefffc10, URZ, 0xc0, !UPT ;  /* 0xfefffc1019197892 */ /* 0x000fe4000f8ec0ff */
[----:B--2---:R-:W-:-:S02]  /*0e80*/  UIADD3 UR34, UP2, UPT, UR12, 0x100, URZ ;  /* 0x000001000c227890 */ /* 0x004fc4000ff5e0ff */
[----:B----4-:R-:W-:Y:S01]  /*0e90*/  UIADD3 UR32, UP1, UPT, UR10, 0x100, URZ ;  /* 0x000001000a207890 */ /* 0x010fe2000ff3e0ff */
[----:B------:R-:W-:Y:S01]  /*0ea0*/  @!UP3 UMOV UR6, UR5 ;  /* 0x000000050006bc82 */ /* 0x000fe20008000000 */
[----:B-----5:R-:W-:Y:S02]  /*0eb0*/  UIADD3 UR30, UP0, UPT, UR8, 0x100, URZ ;  /* 0x00000100081e7890 */ /* 0x020fe4000ff1e0ff */
[----:B------:R-:W-:Y:S01]  /*0ec0*/  UIADD3 UR5, UPT, UPT, UR6, -0x1, URZ ;  /* 0xffffffff06057890 */ /* 0x000fe2000fffe0ff */
[----:B------:R-:W-:Y:S01]  /*0ed0*/  UMOV UR26, URZ ;  /* 0x000000ff001a7c82 */ /* 0x000fe20008000000 */
[----:B------:R-:W-:Y:S02]  /*0ee0*/  UMOV UR28, UR20 ;  /* 0x00000014001c7c82 */ /* 0x000fe40008000000 */
[----:B------:R-:W-:Y:S01]  /*0ef0*/  USHF.L.U32 UR75, UR5, 0x7, URZ ;  /* 0x00000007054b7899 */ /* 0x000fe200080006ff */
[----:B------:R-:W-:Y:S01]  /*0f00*/  UMOV UR29, UR19 ;  /* 0x00000013001d7c82 */ /* 0x000fe20008000000 */
[----:B------:R-:W-:-:S02]  /*0f10*/  UIADD3.X UR35, UPT, UPT, URZ, UR13, URZ, UP2, !UPT ;  /* 0x0000000dff237290 */ /* 0x000fc400097fe4ff */
[----:B------:R-:W-:Y:S02]  /*0f20*/  UIADD3.X UR33, UPT, UPT, URZ, UR11, URZ, UP1, !UPT ;  /* 0x0000000bff217290 */ /* 0x000fe40008ffe4ff */
[----:B------:R-:W-:Y:S02]  /*0f30*/  UIADD3.X UR23, UPT, UPT, URZ, UR9, URZ, UP0, !UPT ;  /* 0x00000009ff177290 */ /* 0x000fe400087fe4ff */
[----:B------:R-:W-:Y:S02]  /*0f40*/  UIADD3 UR24, UPT, UPT, UR4, 0x6800, URZ ;  /* 0x0000680004187890 */ /* 0x000fe4000fffe0ff */
[----:B------:R-:W-:Y:S02]  /*0f50*/  UIADD3 UR16, UPT, UPT, UR4, 0x7800, URZ ;  /* 0x0000780004107890 */ /* 0x000fe4000fffe0ff */
[----:B------:R-:W-:Y:S02]  /*0f60*/  UIADD3 UR8, UPT, UPT, UR4, 0x8800, URZ ;  /* 0x0000880004087890 */ /* 0x000fe4000fffe0ff */
[----:B------:R-:W-:Y:S01]  /*0f70*/  ULEA UR27, UR22, UR75, 0x6 ;  /* 0x0000004b161b7291 */ /* 0x000fe2000f8e30ff */
[----:B------:R-:W-:Y:S01]  /*0f80*/  UMOV UR18, 0x40 ;  /* 0x0000004000127882 */ /* 0x000fe20000000000 */
[----:B------:R-:W-:Y:S01]  /*0f90*/  UMOV UR21, UR19 ;  /* 0x0000001300157c82 */ /* 0x000fe20008000000 */
[----:B------:R-:W-:Y:S01]  /*0fa0*/  UMOV UR17, UR25 ;  /* 0x0000001900117c82 */ /* 0x000fe20008000000 */
[----:B---3--:R-:W-:Y:S08]  /*0fb0*/  @!P0 BRA `(.L_x_11) ;  /* 0x000000b400048947 */ /* 0x008ff00003800000 */
.L_x_93:
[----:B------:R-:W-:Y:S05]  /*0fc0*/  BRA.U UP6, `(.L_x_12) ;  /* 0x00000001060c7547 */ /* 0x000fea000b800000 */
[----:B------:R-:W-:-:S13]  /*0fd0*/  ELECT P0, URZ, PT ;  /* 0x0000000000ff782f */ /* 0x000fda0003800000 */
[----:B-1----:R-:W-:-:S04]  /*0fe0*/  @P0 MOV R4, 0x6000 ;  /* 0x0000600000040802 */ /* 0x002fc80000000f00 */
[----:B------:R2:W-:Y:S03]  /*0ff0*/  @P0 SYNCS.ARRIVE.TRANS64 RZ, [UR4+0x10], R4 ;  /* 0x00001004ffff09a7 */ /* 0x0005e60008000004 */
.L_x_12:
[----:B------:R-:W-:Y:S01]  /*1000*/  R2UR UR37, R2 ;  /* 0x00000000022572ca */ /* 0x000fe200000e0000 */
[----:B------:R-:W-:Y:S01]  /*1010*/  UMOV UR19, UR27 ;  /* 0x0000001b00137c82 */ /* 0x000fe20008000000 */
[----:B------:R-:W-:Y:S01]  /*1020*/  R2UR UR36, R0 ;  /* 0x00000000002472ca */ /* 0x000fe200000e0000 */
[----:B------:R3:W-:Y:S01]  /*1030*/  UTMALDG.4D.2CTA [UR24], [UR34], desc[URZ] ;  /* 0x0000ff18220075b4 */ /* 0x0007e20008219000 */
[----:B------:R-:W-:Y:S01]  /*1040*/  UMOV UR10, 0x80 ;  /* 0x00000080000a7882 */ /* 0x000fe20000000000 */
[----:B------:R-:W-:Y:S01]  /*1050*/  UMOV UR9, UR25 ;  /* 0x0000001900097c82 */ /* 0x000fe20008000000 */
[----:B------:R-:W-:Y:S01]  /*1060*/  UMOV UR11, UR27 ;  /* 0x0000001b000b7c82 */ /* 0x000fe20008000000 */
[----:B------:R4:W-:Y:S06]  /*1070*/  UTMALDG.4D.2CTA [UR16], [UR32], desc[URZ] ;  /* 0x0000ff10200075b4 */ /* 0x0009ec0008219000 */
[----:B------:R-:W-:-:S02]  /*1080*/  UMOV UR12, UR37 ;  /* 0x00000025000c7c82 */ /* 0x000fc40008000000 */
[----:B------:R-:W-:Y:S01]  /*1090*/  UMOV UR13, UR36 ;  /* 0x00000024000d7c82 */ /* 0x000fe20008000000 */
[----:B---3--:R-:W3:Y:S01]  /*10a0*/  LDCU.64 UR24, c[0x0][0x348] ;  /* 0x00006900ff1877ac */ /* 0x008ee20008000a00 */
[----:B------:R-:W-:Y:S01]  /*10b0*/  ULEA UR27, UR14, UR22, 0x1 ;  /* 0x000000160e1b7291 */ /* 0x000fe2000f8e08ff */
[----:B------:R-:W-:Y:S01]  /*10c0*/  UMOV UR26, URZ ;  /* 0x000000ff001a7c82 */ /* 0x000fe20008000000 */
[----:B------:R-:W-:Y:S01]  /*10d0*/  UMOV UR28, UR37 ;  /* 0x00000025001c7c82 */ /* 0x000fe20008000000 */
[----:B----4-:R-:W-:Y:S01]  /*10e0*/  UMOV UR20, UR30 ;  /* 0x0000001e00147c82 */ /* 0x010fe20008000000 */
[----:B------:R-:W-:Y:S01]  /*10f0*/  UMOV UR21, UR23 ;  /* 0x0000001700157c82 */ /* 0x000fe20008000000 */
[----:B------:R-:W4:Y:S01]  /*1100*/  LDCU.64 UR30, c[0x0][0x348] ;  /* 0x00006900ff1e77ac */ /* 0x000f220008000a00 */
[----:B------:R5:W-:Y:S01]  /*1110*/  UTMALDG.4D.2CTA [UR8], [UR20], desc[URZ] ;  /* 0x0000ff08140075b4 */ /* 0x000be20008219000 */
[----:B------:R-:W1:Y:S01]  /*1120*/  SYNCS.PHASECHK.TRANS64.TRYWAIT P0, [UR4+0x8], R5 ;  /* 0x00000805ff0075a7 */ /* 0x000e620008001104 */
[----:B------:R-:W2:Y:S01]  /*1130*/  LDCU.64 UR16, c[0x0][0x348] ;  /* 0x00006900ff1077ac */ /* 0x000ea20008000a00 */
[----:B---3--:R-:W-:-:S02]  /*1140*/  UIADD3 UR32, UP1, UPT, UR24, 0x80, URZ ;  /* 0x0000008018207890 */ /* 0x008fc4000ff3e0ff */
[----:B------:R-:W-:Y:S02]  /*1150*/  USHF.L.U32 UR27, UR27, 0x7, URZ ;  /* 0x000000071b1b7899 */ /* 0x000fe400080006ff */
[----:B------:R-:W-:Y:S02]  /*1160*/  UIADD3.X UR33, UPT, UPT, URZ, UR25, URZ, UP1, !UPT ;  /* 0x00000019ff217290 */ /* 0x000fe40008ffe4ff */
[----:B------:R-:W-:Y:S01]  /*1170*/  ULOP3.LUT UR25, UR4, 0xfefffc00, URZ, 0xc0, !UPT ;  /* 0xfefffc0004197892 */ /* 0x000fe2000f8ec0ff */
[----:B------:R-:W-:Y:S01]  /*1180*/  UMOV UR29, UR36 ;  /* 0x00000024001d7c82 */ /* 0x000fe20008000000 */
[----:B------:R-:W-:Y:S01]  /*1190*/  UMOV UR18, 0x40 ;  /* 0x0000004000127882 */ /* 0x000fe20000000000 */
[----:B----4-:R-:W-:Y:S02]  /*11a0*/  UIADD3 UR34, UP2, UPT, UR30, 0x80, URZ ;  /* 0x000000801e227890 */ /* 0x010fe4000ff5e0ff */
[----:B------:R-:W-:Y:S02]  /*11b0*/  UIADD3 UR24, UPT, UPT, UR4, 0x800, URZ ;  /* 0x0000080004187890 */ /* 0x000fe4000fffe0ff */
[----:B--2---:R-:W-:-:S02]  /*11c0*/  UIADD3 UR30, UP0, UPT, UR16, 0x80, URZ ;  /* 0x00000080101e7890 */ /* 0x004fc4000ff1e0ff */
[----:B------:R-:W-:Y:S02]  /*11d0*/  UIADD3.X UR35, UPT, UPT, URZ, UR31, URZ, UP2, !UPT ;  /* 0x0000001fff237290 */ /* 0x000fe400097fe4ff */
[----:B------:R-:W-:Y:S02]  /*11e0*/  UIADD3.X UR23, UPT, UPT, URZ, UR17, URZ, UP0, !UPT ;  /* 0x00000011ff177290 */ /* 0x000fe400087fe4ff */
[----:B------:R-:W-:Y:S01]  /*11f0*/  UIADD3 UR16, UPT, UPT, UR4, 0x2800, URZ ;  /* 0x0000280004107890 */ /* 0x000fe2000fffe0ff */
[----:B------:R-:W-:Y:S01]  /*1200*/  UMOV UR19, UR27 ;  /* 0x0000001b00137c82 */ /* 0x000fe20008000000 */
[----:B------:R-:W-:Y:S01]  /*1210*/  UMOV UR17, UR25 ;  /* 0x0000001900117c82 */ /* 0x000fe20008000000 */
[----:B-----5:R-:W-:Y:S01]  /*1220*/  UIADD3 UR8, UPT, UPT, UR4, 0x4800, URZ ;  /* 0x0000480004087890 */ /* 0x020fe2000fffe0ff */
[----:B------:R-:W-:Y:S01]  /*1230*/  UMOV UR20, UR37 ;  /* 0x0000002500147c82 */ /* 0x000fe20008000000 */
[----:B------:R-:W-:Y:S01]  /*1240*/  UMOV UR21, UR36 ;  /* 0x0000002400157c82 */ /* 0x000fe20008000000 */
[----:B-1----:R-:W-:Y:S06]  /*1250*/  @!P0 BRA `(.L_x_13) ;  /* 0x000000b0007c8947 */ /* 0x002fec0003800000 */
.L_x_95:
[----:B------:R-:W-:Y:S05]  /*1260*/  BRA.U UP6, `(.L_x_14) ;  /* 0x00000001060c7547 */ /* 0x000fea000b800000 */
[----:B------:R-:W-:-:S13]  /*1270*/  ELECT P0, URZ, PT ;  /* 0x0000000000ff782f */ /* 0x000fda0003800000 */
[----:B-1----:R-:W-:-:S04]  /*1280*/  @P0 MOV R4, 0xc000 ;  /* 0x0000c00000040802 */ /* 0x002fc80000000f00 */
[----:B------:R2:W-:Y:S03]  /*1290*/  @P0 SYNCS.ARRIVE.TRANS64 RZ, [UR4], R4 ;  /* 0x00000004ffff09a7 */ /* 0x0005e60008000004 */
.L_x_14:
[----:B------:R-:W-:Y:S01]  /*12a0*/  R2UR UR37, R2 ;  /* 0x00000000022572ca */ /* 0x000fe200000e0000 */
[----:B------:R3:W-:Y:S01]  /*12b0*/  UTMALDG.4D.2CTA [UR24], [UR34], desc[URZ] ;  /* 0x0000ff18220075b4 */ /* 0x0007e20008219000 */
[----:B------:R-:W-:Y:S01]  /*12c0*/  R2UR UR36, R0 ;  /* 0x00000000002472ca */ /* 0x000fe200000e0000 */
[----:B------:R-:W-:Y:S01]  /*12d0*/  UMOV UR10, 0x80 ;  /* 0x00000080000a7882 */ /* 0x000fe20000000000 */
[----:B------:R-:W-:Y:S01]  /*12e0*/  UMOV UR11, UR27 ;  /* 0x0000001b000b7c82 */ /* 0x000fe20008000000 */
[----:B------:R-:W-:Y:S01]  /*12f0*/  UMOV UR9, UR25 ;  /* 0x0000001900097c82 */ /* 0x000fe20008000000 */
[----:B------:R-:W-:Y:S02]  /*1300*/  UIADD3 UR73, UPT, UPT, UR4, 0x18, URZ ;  /* 0x0000001804497890 */ /* 0x000fe4000fffe0ff */
[----:B------:R-:W-:Y:S01]  /*1310*/  UIMAD UR74, UR22, 0x60, URZ ;  /* 0x00000060164a78a4 */ /* 0x000fe2000f8e02ff */
[----:B------:R4:W-:Y:S01]  /*1320*/  UTMALDG.4D.2CTA [UR16], [UR32], desc[URZ] ;  /* 0x0000ff10200075b4 */ /* 0x0009e20008219000 */
[----:B------:R-:W-:-:S02]  /*1330*/  ULOP3.LUT UR73, UR73, 0xfefffc18, URZ, 0xc0, !UPT ;  /* 0xfefffc1849497892 */ /* 0x000fc4000f8ec0ff */
[----:B------:R-:W-:Y:S01]  /*1340*/  UIADD3 UR66, UPT, UPT, UR74, 0x20, URZ ;  /* 0x000000204a427890 */ /* 0x000fe2000fffe0ff */
[----:B------:R-:W-:Y:S02]  /*1350*/  UMOV UR12, UR37 ;  /* 0x00000025000c7c82 */ /* 0x000fe40008000000 */
[----:B------:R-:W-:Y:S01]  /*1360*/  UMOV UR13, UR36 ;  /* 0x00000024000d7c82 */ /* 0x000fe20008000000 */
[----:B------:R-:W-:Y:S01]  /*1370*/  UMOV UR76, UR37 ;  /* 0x00000025004c7c82 */ /* 0x000fe20008000000 */
[----:B------:R-:W-:Y:S01]  /*1380*/  UMOV UR77, UR36 ;  /* 0x00000024004d7c82 */ /* 0x000fe20008000000 */
[----:B------:R-:W-:Y:S01]  /*1390*/  UMOV UR68, UR37 ;  /* 0x0000002500447c82 */ /* 0x000fe20008000000 */
[----:B------:R-:W-:Y:S01]  /*13a0*/  UMOV UR69, UR36 ;  /* 0x0000002400457c82 */ /* 0x000fe20008000000 */
[----:B------:R-:W-:Y:S02]  /*13b0*/  UIADD3 UR58, UPT, UPT, UR74, 0x40, URZ ;  /* 0x000000404a3a7890 */ /* 0x000fe4000fffe0ff */
[----:B------:R-:W-:-:S02]  /*13c0*/  UIADD3 UR72, UPT, UPT, UR4, 0x9800, URZ ;  /* 0x0000980004487890 */ /* 0x000fc4000fffe0ff */
[----:B------:R-:W-:Y:S02]  /*13d0*/  UIADD3 UR64, UPT, UPT, UR4, 0xa800, URZ ;  /* 0x0000a80004407890 */ /* 0x000fe4000fffe0ff */
[----:B------:R-:W-:Y:S01]  /*13e0*/  UIADD3 UR56, UPT, UPT, UR4, 0xb800, URZ ;  /* 0x0000b80004387890 */ /* 0x000fe2000fffe0ff */
[----:B------:R-:W-:Y:S01]  /*13f0*/  UMOV UR65, UR73 ;  /* 0x0000004900417c82 */ /* 0x000fe20008000000 */
[----:B------:R-:W-:Y:S01]  /*1400*/  UMOV UR67, UR75 ;  /* 0x0000004b00437c82 */ /* 0x000fe20008000000 */
[----:B---3--:R-:W3:Y:S01]  /*1410*/  LDCU.64 UR24, c[0x0][0x348] ;  /* 0x00006900ff1877ac */ /* 0x008ee20008000a00 */
[----:B----4-:R-:W-:Y:S01]  /*1420*/  UMOV UR20, UR30 ;  /* 0x0000001e00147c82 */ /* 0x010fe20008000000 */
[----:B------:R-:W-:Y:S01]  /*1430*/  UMOV UR21, UR23 ;  /* 0x0000001700157c82 */ /* 0x000fe20008000000 */
[----:B------:R-:W4:Y:S01]  /*1440*/  LDCU.64 UR30, c[0x0][0x348] ;  /* 0x00006900ff1e77ac */ /* 0x000f220008000a00 */
[----:B------:R3:W-:Y:S01]  /*1450*/  UTMALDG.4D.2CTA [UR8], [UR20], desc[URZ] ;  /* 0x0000ff08140075b4 */ /* 0x0007e20008219000 */
[----:B------:R-:W5:Y:S01]  /*1460*/  SYNCS.PHASECHK.TRANS64.TRYWAIT P0, [UR4+0x98], R5 ;  /* 0x00009805ff0075a7 */ /* 0x000f620008001104 */
[----:B------:R-:W1:Y:S01]  /*1470*/  LDCU.64 UR16, c[0x0][0x348] ;  /* 0x00006900ff1077ac */ /* 0x000e620008000a00 */
[----:B----4-:R-:W-:-:S04]  /*1480*/  UIADD3 UR18, UP2, UPT, UR30, 0x180, URZ ;  /* 0x000001801e127890 */ /* 0x010fc8000ff5e0ff */
[----:B------:R-:W-:Y:S02]  /*1490*/  UIADD3.X UR19, UPT, UPT, URZ, UR31, URZ, UP2, !UPT ;  /* 0x0000001fff137290 */ /* 0x000fe400097fe4ff */
[----:B---3--:R-:W-:Y:S02]  /*14a0*/  UIADD3 UR10, UP1, UPT, UR24, 0x180, URZ ;  /* 0x00000180180a7890 */ /* 0x008fe4000ff3e0ff */
[----:B-1----:R-:W-:Y:S02]  /*14b0*/  UIADD3 UR8, UP0, UPT, UR16, 0x180, URZ ;  /* 0x0000018010087890 */ /* 0x002fe4000ff1e0ff */
[----:B------:R-:W-:Y:S01]  /*14c0*/  UIADD3.X UR11, UPT, UPT, URZ, UR25, URZ, UP1, !UPT ;  /* 0x00000019ff0b7290 */ /* 0x000fe20008ffe4ff */
[----:B-----5:R-:W-:Y:S11]  /*14d0*/  @!P0 BRA `(.L_x_15) ;  /* 0x000000ac00fc8947 */ /* 0x020ff60003800000 */
.L_x_97:
[----:B------:R-:W-:Y:S05]  /*14e0*/  BRA.U UP6, `(.L_x_16) ;  /* 0x00000001060c7547 */ /* 0x000fea000b800000 */
[----:B------:R-:W-:-:S13]  /*14f0*/  ELECT P0, URZ, PT ;  /* 0x0000000000ff782f */ /* 0x000fda0003800000 */
[----:B-12---:R-:W-:-:S04]  /*1500*/  @P0 MOV R4, 0x6000 ;  /* 0x0000600000040802 */ /* 0x006fc80000000f00 */
[----:B------:R3:W-:Y:S03]  /*1510*/  @P0 SYNCS.ARRIVE.TRANS64 RZ, [UR4+0x18], R4 ;  /* 0x00001804ffff09a7 */ /* 0x0007e60008000004 */
.L_x_16:
[----:B------:R-:W-:Y:S01]  /*1520*/  R2UR UR13, R2 ;  /* 0x00000000020d72ca */ /* 0x000fe200000e0000 */
[----:B------:R-:W-:Y:S01]  /*1530*/  UIADD3.X UR9, UPT, UPT, URZ, UR17, URZ, UP0, !UPT ;  /* 0x00000011ff097290 */ /* 0x000fe200087fe4ff */
[----:B------:R-:W-:Y:S01]  /*1540*/  R2UR UR12, R0 ;  /* 0x00000000000c72ca */ /* 0x000fe200000e0000 */
[----:B------:R4:W-:Y:S01]  /*1550*/  UTMALDG.4D.2CTA [UR72], [UR18], desc[URZ] ;  /* 0x0000ff48120075b4 */ /* 0x0009e20008219000 */
[----:B------:R-:W-:Y:S01]  /*1560*/  UMOV UR57, UR73 ;  /* 0x0000004900397c82 */ /* 0x000fe20008000000 */
[----:B------:R-:W-:Y:S01]  /*1570*/  UMOV UR59, UR75 ;  /* 0x0000004b003b7c82 */ /* 0x000fe20008000000 */
[----:B------:R-:W-:Y:S01]  /*1580*/  UISETP.GE.AND UP0, UPT, UR6, 0x2, UPT ;  /* 0x000000020600788c */ /* 0x000fe2000bf06270 */
[----:B-1----:R-:W-:Y:S01]  /*1590*/  IMAD.MOV.U32 R9, RZ, RZ, 0x1 ;  /* 0x00000001ff097424 */ /* 0x002fe200078e00ff */
[----:B------:R-:W-:Y:S01]  /*15a0*/  UMOV UR31, 0x2 ;  /* 0x00000002001f7882 */ /* 0x000fe20000000000 */
[----:B------:R4:W-:Y:S04]  /*15b0*/  UTMALDG.4D.2CTA [UR64], [UR10], desc[URZ] ;  /* 0x0000ff400a0075b4 */ /* 0x0009e80008219000 */
[----:B------:R-:W-:-:S02]  /*15c0*/  UMOV UR60, UR13 ;  /* 0x0000000d003c7c82 */ /* 0x000fc40008000000 */
[----:B------:R-:W-:Y:S02]  /*15d0*/  UMOV UR61, UR12 ;  /* 0x0000000c003d7c82 */ /* 0x000fe40008000000 */
[----:B------:R4:W-:Y:S02]  /*15e0*/  UTMALDG.4D.2CTA [UR56], [UR8], desc[URZ] ;  /* 0x0000ff38080075b4 */ /* 0x0009e40008219000 */
[----:B----4-:R-:W-:Y:S05]  /*15f0*/  BRA.U !UP0, `(.L_x_17) ;  /* 0x0000001508f07547 */ /* 0x010fea000b800000 */
[----:B------:R-:W-:Y:S01]  /*1600*/  UISETP.NE.AND UP0, UPT, UR6, 0x2, UPT ;  /* 0x000000020600788c */ /* 0x000fe2000bf05270 */
[----:B------:R-:W-:Y:S01]  /*1610*/  HFMA2 R9, -RZ, RZ, 0, 5.9604644775390625e-08 ;  /* 0x00000001ff097431 */ /* 0x000fe200000001ff */
[----:B------:R-:W-:Y:S01]  /*1620*/  UMOV UR30, URZ ;  /* 0x000000ff001e7c82 */ /* 0x000fe20008000000 */
[----:B------:R-:W-:-:S06]  /*1630*/  UMOV UR31, 0x2 ;  /* 0x00000002001f7882 */ /* 0x000fcc0000000000 */
[----:B------:R-:W-:Y:S05]  /*1640*/  BRA.U !UP0, `(.L_x_18) ;  /* 0x0000001108187547 */ /* 0x000fea000b800000 */
[----:B------:R-:W1:Y:S01]  /*1650*/  LDCU.64 UR8, c[0x0][0x348] ;  /* 0x00006900ff0877ac */ /* 0x000e620008000a00 */
[----:B------:R-:W-:Y:S01]  /*1660*/  IMAD.MOV.U32 R9, RZ, RZ, 0x1 ;  /* 0x00000001ff097424 */ /* 0x000fe200078e00ff */
[----:B------:R-:W-:Y:S02]  /*1670*/  ULOP3.LUT UR23, UR5, 0xfffffffe, URZ, 0xc0, !UPT ;  /* 0xfffffffe05177892 */ /* 0x000fe4000f8ec0ff */
[----:B------:R-:W-:Y:S01]  /*1680*/  USHF.L.U32 UR75, UR6, 0x7, URZ ;  /* 0x00000007064b7899 */ /* 0x000fe200080006ff */
[----:B------:R-:W-:Y:S01]  /*1690*/  UMOV UR30, URZ ;  /* 0x000000ff001e7c82 */ /* 0x000fe20008000000 */
[----:B------:R-:W-:Y:S01]  /*16a0*/  UMOV UR31, 0x2 ;  /* 0x00000002001f7882 */ /* 0x000fe20000000000 */
[----:B------:R-:W-:Y:S01]  /*16b0*/  UISETP.NE.AND UP0, UPT, UR22, URZ, UPT ;  /* 0x000000ff1600728c */ /* 0x000fe2000bf05270 */
[----:B------:R-:W-:Y:S01]  /*16c0*/  UMOV UR50, URZ ;  /* 0x000000ff00327c82 */ /* 0x000fe20008000000 */
[----:B------:R-:W-:Y:S01]  /*16d0*/  UMOV UR42, 0x40 ;  /* 0x00000040002a7882 */ /* 0x000fe20000000000 */
[----:B------:R-:W-:Y:S01]  /*16e0*/  UMOV UR34, 0x80 ;  /* 0x0000008000227882 */ /* 0x000fe20000000000 */
[----:B------:R-:W-:-:S02]  /*16f0*/  UIADD3 UR23, UPT, UPT, -UR23, URZ, URZ ;  /* 0x000000ff17177290 */ /* 0x000fc4000fffe1ff */
[----:B------:R-:W-:Y:S02]  /*1700*/  ULEA UR24, UR22, UR75, 0x6 ;  /* 0x0000004b16187291 */ /* 0x000fe4000f8e30ff */
[----:B-1----:R-:W-:Y:S02]  /*1710*/  UIADD3 UR12, UP2, UPT, UR8, 0x100, URZ ;  /* 0x00000100080c7890 */ /* 0x002fe4000ff5e0ff */
[----:B------:R-:W-:Y:S02]  /*1720*/  UIADD3 UR10, UP1, UPT, UR8, 0x100, URZ ;  /* 0x00000100080a7890 */ /* 0x000fe4000ff3e0ff */
[----:B------:R-:W-:Y:S02]  /*1730*/  UIADD3.X UR13, UPT, UPT, URZ, UR9, URZ, UP2, !UPT ;  /* 0x00000009ff0d7290 */ /* 0x000fe400097fe4ff */
[----:B------:R-:W-:Y:S01]  /*1740*/  UIADD3.X UR11, UPT, UPT, URZ, UR9, URZ, UP1, !UPT ;  /* 0x00000009ff0b7290 */ /* 0x000fe20008ffe4ff */
[----:B------:R-:W-:Y:S01]  /*1750*/  MOV R36, UR12 ;  /* 0x0000000c00247c02 */ /* 0x000fe20008000f00 */
[----:B------:R-:W-:Y:S01]  /*1760*/  IMAD.U32 R34, RZ, RZ, UR10 ;  /* 0x0000000aff227e24 */ /* 0x000fe2000f8e00ff */
[----:B------:R-:W-:Y:S01]  /*1770*/  UIADD3 UR20, UP5, UPT, UR8, 0x100, URZ ;  /* 0x0000010008147890 */ /* 0x000fe2000ffbe0ff */
[----:B------:R-:W-:Y:S01]  /*1780*/  MOV R37, UR13 ;  /* 0x0000000d00257c02 */ /* 0x000fe20008000f00 */
[----:B------:R-:W-:Y:S01]  /*1790*/  UIADD3 UR18, UP4, UPT, UR8, 0x180, URZ ;  /* 0x0000018008127890 */ /* 0x000fe2000ff9e0ff */
[----:B------:R-:W-:Y:S01]  /*17a0*/  MOV R35, UR11 ;  /* 0x0000000b00237c02 */ /* 0x000fe20008000f00 */
[----:B------:R-:W-:-:S02]  /*17b0*/  UIADD3 UR16, UP3, UPT, UR8, 0x180, URZ ;  /* 0x0000018008107890 */ /* 0x000fc4000ff7e0ff */
[----:B------:R-:W-:Y:S01]  /*17c0*/  UIADD3 UR12, UP2, UPT, UR8, 0x180, URZ ;  /* 0x00000180080c7890 */ /* 0x000fe2000ff5e0ff */
[----:B------:R-:W-:Y:S01]  /*17d0*/  IMAD.U32 R32, RZ, RZ, UR20 ;  /* 0x00000014ff207e24 */ /* 0x000fe2000f8e00ff */
[----:B------:R-:W-:Y:S01]  /*17e0*/  UIADD3 UR10, UP1, UPT, UR8, 0x100, URZ ;  /* 0x00000100080a7890 */ /* 0x000fe2000ff3e0ff */
[----:B------:R-:W-:Y:S01]  /*17f0*/  IMAD.U32 R30, RZ, RZ, UR18 ;  /* 0x00000012ff1e7e24 */ /* 0x000fe2000f8e00ff */
[----:B------:R-:W-:Y:S01]  /*1800*/  UIADD3.X UR21, UPT, UPT, URZ, UR9, URZ, UP5, !UPT ;  /* 0x00000009ff157290 */ /* 0x000fe2000affe4ff */
[----:B------:R-:W-:Y:S01]  /*1810*/  IMAD.U32 R28, RZ, RZ, UR16 ;  /* 0x00000010ff1c7e24 */ /* 0x000fe2000f8e00ff */
[----:B------:R-:W-:Y:S01]  /*1820*/  UIADD3.X UR19, UPT, UPT, URZ, UR9, URZ, UP4, !UPT ;  /* 0x00000009ff137290 */ /* 0x000fe2000a7fe4ff */
[----:B------:R-:W-:Y:S01]  /*1830*/  IMAD.U32 R26, RZ, RZ, UR12 ;  /* 0x0000000cff1a7e24 */ /* 0x000fe2000f8e00ff */
[----:B------:R-:W-:Y:S01]  /*1840*/  UIADD3.X UR17, UPT, UPT, URZ, UR9, URZ, UP3, !UPT ;  /* 0x00000009ff117290 */ /* 0x000fe20009ffe4ff */
[----:B------:R-:W-:Y:S01]  /*1850*/  IMAD.U32 R24, RZ, RZ, UR10 ;  /* 0x0000000aff187e24 */ /* 0x000fe2000f8e00ff */
[----:B------:R-:W-:Y:S01]  /*1860*/  UIADD3.X UR13, UPT, UPT, URZ, UR9, URZ, UP2, !UPT ;  /* 0x00000009ff0d7290 */ /* 0x000fe200097fe4ff */
[----:B------:R-:W-:Y:S01]  /*1870*/  MOV R33, UR21 ;  /* 0x0000001500217c02 */ /* 0x000fe20008000f00 */
[----:B------:R-:W-:Y:S01]  /*1880*/  UIADD3.X UR11, UPT, UPT, URZ, UR9, URZ, UP1, !UPT ;  /* 0x00000009ff0b7290 */ /* 0x000fe20008ffe4ff */
[----:B------:R-:W-:Y:S01]  /*1890*/  MOV R31, UR19 ;  /* 0x00000013001f7c02 */ /* 0x000fe20008000f00 */
[----:B------:R-:W-:Y:S01]  /*18a0*/  UIADD3 UR70, UP5, UPT, UR8, 0x100, URZ ;  /* 0x0000010008467890 */ /* 0x000fe2000ffbe0ff */
[----:B------:R-:W-:Y:S01]  /*18b0*/  MOV R29, UR17 ;  /* 0x00000011001d7c02 */ /* 0x000fe20008000f00 */
[----:B------:R-:W-:Y:S01]  /*18c0*/  UIADD3 UR62, UP4, UPT, UR8, 0x100, URZ ;  /* 0x00000100083e7890 */ /* 0x000fe2000ff9e0ff */
[----:B------:R-:W-:Y:S01]  /*18d0*/  MOV R27, UR13 ;  /* 0x0000000d001b7c02 */ /* 0x000fe20008000f00 */
[----:B------:R-:W-:Y:S01]  /*18e0*/  UIADD3 UR54, UP3, UPT, UR8, 0x180, URZ ;  /* 0x0000018008367890 */ /* 0x000fe2000ff7e0ff */
[----:B------:R-:W-:Y:S01]  /*18f0*/  MOV R25, UR11 ;  /* 0x0000000b00197c02 */ /* 0x000fe20008000f00 */
[----:B------:R-:W-:-:S02]  /*1900*/  UIADD3 UR46, UP2, UPT, UR8, 0x180, URZ ;  /* 0x00000180082e7890 */ /* 0x000fc4000ff5e0ff */
[----:B------:R-:W-:Y:S02]  /*1910*/  UIADD3 UR38, UP1, UPT, UR8, 0x180, URZ ;  /* 0x0000018008267890 */ /* 0x000fe4000ff3e0ff */
[----:B------:R-:W-:Y:S02]  /*1920*/  UIADD3.X UR71, UPT, UPT, URZ, UR9, URZ, UP5, !UPT ;  /* 0x00000009ff477290 */ /* 0x000fe4000affe4ff */
[----:B------:R-:W-:Y:S02]  /*1930*/  UIADD3.X UR63, UPT, UPT, URZ, UR9, URZ, UP4, !UPT ;  /* 0x00000009ff3f7290 */ /* 0x000fe4000a7fe4ff */
[----:B------:R-:W-:Y:S02]  /*1940*/  UIADD3.X UR55, UPT, UPT, URZ, UR9, URZ, UP3, !UPT ;  /* 0x00000009ff377290 */ /* 0x000fe40009ffe4ff */
[----:B------:R-:W-:Y:S02]  /*1950*/  UIADD3.X UR47, UPT, UPT, URZ, UR9, URZ, UP2, !UPT ;  /* 0x00000009ff2f7290 */ /* 0x000fe400097fe4ff */
[----:B------:R-:W-:-:S12]  /*1960*/  UIADD3.X UR39, UPT, UPT, URZ, UR9, URZ, UP1, !UPT ;  /* 0x00000009ff277290 */ /* 0x000fd80008ffe4ff */
.L_x_27:
[----:B------:R-:W-:Y:S01]  /*1970*/  ULEA UR10, UR31, UR4, 0x3 ;  /* 0x000000041f0a7291 */ /* 0x000fe2000f8e18ff */
[----:B------:R-:W-:Y:S01]  /*1980*/  IMAD.U32 R5, R9, -0x80000000, RZ ;  /* 0x8000000009057824 */ /* 0x000fe200078e00ff */
[----:B------:R-:W-:Y:S01]  /*1990*/  UIADD3 UR16, UPT, UPT, UR24, -0x100, URZ ;  /* 0xffffff0018107890 */ /* 0x000fe2000fffe0ff */
[----:B------:R-:W-:Y:S01]  /*19a0*/  R2UR UR17, R2 ;  /* 0x00000000021172ca */ /* 0x000fe200000e0000 */
[----:B------:R-:W-:Y:S02]  /*19b0*/  UIMAD UR12, UR31, 0x3000, UR4 ;  /* 0x000030001f0c78a4 */ /* 0x000fe4000f8e0204 */
[----:B------:R-:W-:Y:S02]  /*19c0*/  UIADD3 UR9, UPT, UPT, UR10, 0x10, URZ ;  /* 0x000000100a097890 */ /* 0x000fe4000fffe0ff */
[----:B------:R-:W-:Y:S01]  /*19d0*/  IMAD.U32 R15, RZ, RZ, UR16 ;  /* 0x00000010ff0f7e24 */ /* 0x000fe2000f8e00ff */
[----:B-1----:R-:W1:Y:S01]  /*19e0*/  SYNCS.PHASECHK.TRANS64.TRYWAIT P0, [UR10+0x90], R5 ;  /* 0x00009005ff0075a7 */ /* 0x002e62000800110a */
[----:B------:R-:W-:Y:S01]  /*19f0*/  R2UR UR16, R0 ;  /* 0x00000000001072ca */ /* 0x000fe200000e0000 */
[----:B------:R-:W-:-:S02]  /*1a00*/  UIMAD UR11, UR31, 0x3000, UR4 ;  /* 0x000030001f0b78a4 */ /* 0x000fc4000f8e0204 */
[----:B------:R-:W-:Y:S02]  /*1a10*/  UIMAD UR13, UR31, 0x3000, UR4 ;  /* 0x000030001f0d78a4 */ /* 0x000fe4000f8e0204 */
[----:B------:R-:W-:Y:S01]  /*1a20*/  UIADD3 UR12, UPT, UPT, UR12, 0x7800, URZ ;  /* 0x000078000c0c7890 */ /* 0x000fe2000fffe0ff */
[----:B------:R-:W-:Y:S01]  /*1a30*/  IMAD.U32 R12, RZ, RZ, UR17 ;  /* 0x00000011ff0c7e24 */ /* 0x000fe2000f8e00ff */
[----:B------:R-:W-:Y:S02]  /*1a40*/  ULOP3.LUT UR9, UR9, 0xfefffff8, URZ, 0xc0, !UPT ;  /* 0xfefffff809097892 */ /* 0x000fe4000f8ec0ff */
[----:B------:R-:W-:Y:S02]  /*1a50*/  UIADD3 UR8, UPT, UPT, UR31, 0x1, URZ ;  /* 0x000000011f087890 */ /* 0x000fe4000fffe0ff */
[----:B------:R-:W-:Y:S01]  /*1a60*/  UIADD3 UR11, UPT, UPT, UR11, 0x8800, URZ ;  /* 0x000088000b0b7890 */ /* 0x000fe2000fffe0ff */
[----:B------:R-:W-:Y:S01]  /*1a70*/  IMAD.U32 R17, RZ, RZ, UR12 ;  /* 0x0000000cff117e24 */ /* 0x000fe2000f8e00ff */
[----:B------:R-:W-:Y:S01]  /*1a80*/  UIADD3 UR13, UPT, UPT, UR13, 0x6800, URZ ;  /* 0x000068000d0d7890 */ /* 0x000fe2000fffe0ff */
[----:B------:R-:W-:Y:S01]  /*1a90*/  MOV R18, UR9 ;  /* 0x0000000900127c02 */ /* 0x000fe20008000f00 */
[----:B------:R-:W-:Y:S01]  /*1aa0*/  UISETP.NE.AND UP1, UPT, UR8, 0x10, UPT ;  /* 0x000000100800788c */ /* 0x000fe2000bf25270 */
[----:B------:R-:W-:Y:S01]  /*1ab0*/  IMAD.U32 R11, RZ, RZ, UR16 ;  /* 0x00000010ff0b7e24 */ /* 0x000fe2000f8e00ff */
[----:B------:R-:W-:Y:S01]  /*1ac0*/  UMOV UR12, UR17 ;  /* 0x00000011000c7c82 */ /* 0x000fe20008000000 */
[----:B------:R-:W-:Y:S01]  /*1ad0*/  UMOV UR9, UR16 ;  /* 0x0000001000097c82 */ /* 0x000fe20008000000 */
[----:B------:R-:W-:Y:S01]  /*1ae0*/  MOV R16, UR11 ;  /* 0x0000000b00107c02 */ /* 0x000fe20008000f00 */
[----:B------:R-:W-:Y:S01]  /*1af0*/  USEL UR8, UR8, URZ, UP1 ;  /* 0x000000ff08087287 */ /* 0x000fe20008800000 */
[----:B------:R-:W-:Y:S01]  /*1b00*/  MOV R19, UR13 ;  /* 0x0000000d00137c02 */ /* 0x000fe20008000f00 */
[----:B------:R-:W-:Y:S01]  /*1b10*/  USEL UR11, URZ, 0x1, UP1 ;  /* 0x00000001ff0b7887 */ /* 0x000fe20008800000 */
[----:B------:R-:W-:Y:S01]  /*1b20*/  MOV R7, UR9 ;  /* 0x0000000900077c02 */ /* 0x000fe20008000f00 */
[----:B------:R-:W-:Y:S01]  /*1b30*/  IMAD.U32 R8, RZ, RZ, UR12 ;  /* 0x0000000cff087e24 */ /* 0x000fe2000f8e00ff */
[----:B-1----:R-:W-:Y:S09]  /*1b40*/  @!P0 BRA `(.L_x_19) ;  /* 0x000000a800808947 */ /* 0x002ff20003800000 */
.L_x_99:
[----:B------:R-:W-:Y:S01]  /*1b50*/  R2UR UR13, R15 ;  /* 0x000000000f0d72ca */ /* 0x000fe200000e0000 */
[----:B------:R-:W-:Y:S01]  /*1b60*/  ULEA UR9, UR8, UR4, 0x3 ;  /* 0x0000000408097291 */ /* 0x000fe2000f8e18ff */
[----:B------:R-:W-:Y:S02]  /*1b70*/  R2UR UR12, R18 ;  /* 0x00000000120c72ca */ /* 0x000fe400000e0000 */
[----:B-123--:R-:W-:-:S05]  /*1b80*/  LOP3.LUT R4, R9, UR11, RZ, 0x3c, !PT ;  /* 0x0000000b09047c12 */ /* 0x00efca000f8e3cff */
[----:B------:R-:W-:-:S04]  /*1b90*/  IMAD.U32 R5, R4, -0x80000000, RZ ;  /* 0x8000000004057824 */ /* 0x000fc800078e00ff */
[----:B------:R-:W-:Y:S01]  /*1ba0*/  UMOV UR11, UR13 ;  /* 0x0000000d000b7c82 */ /* 0x000fe20008000000 */
[----:B------:R-:W-:Y:S01]  /*1bb0*/  IMAD.U32 R13, RZ, RZ, UR13 ;  /* 0x0000000dff0d7e24 */ /* 0x000fe2000f8e00ff */
[----:B------:R-:W-:Y:S01]  /*1bc0*/  MOV R9, UR11 ;  /* 0x0000000b00097c02 */ /* 0x000fe20008000f00 */
[----:B------:R-:W-:Y:S01]  /*1bd0*/  UMOV UR11, UR12 ;  /* 0x0000000c000b7c82 */ /* 0x000fe20008000000 */
[----:B------:R-:W-:Y:S01]  /*1be0*/  IMAD.U32 R14, RZ, RZ, UR12 ;  /* 0x0000000cff0e7e24 */ /* 0x000fe2000f8e00ff */
[----:B------:R-:W-:Y:S01]  /*1bf0*/  MOV R10, UR11 ;  /* 0x0000000b000a7c02 */ /* 0x000fe20008000f00 */
[----:B------:R-:W-:Y:S06]  /*1c00*/  BRA.U UP6, `(.L_x_20) ;  /* 0x00000001060c7547 */ /* 0x000fec000b800000 */
[----:B------:R-:W-:-:S13]  /*1c10*/  ELECT P0, URZ, PT ;  /* 0x0000000000ff782f */ /* 0x000fda0003800000 */
[----:B------:R-:W-:-:S04]  /*1c20*/  @P0 MOV R20, 0x6000 ;  /* 0x0000600000140802 */ /* 0x000fc80000000f00 */
[----:B------:R1:W-:Y:S03]  /*1c30*/  @P0 SYNCS.ARRIVE.TRANS64 RZ, [UR10+0x10], R20 ;  /* 0x00001014ffff09a7 */ /* 0x0003e6000800000a */
.L_x_20:
[----:B------:R-:W-:Y:S01]  /*1c40*/  R2UR UR12, R36 ;  /* 0x00000000240c72ca */ /* 0x000fe200000e0000 */
[----:B------:R-:W-:Y:S01]  /*1c50*/  UMOV UR18, 0x80 ;  /* 0x0000008000127882 */ /* 0x000fe20000000000 */
[----:B------:R-:W-:Y:S01]  /*1c60*/  R2UR UR13, R37 ;  /* 0x00000000250d72ca */ /* 0x000fe200000e0000 */
[----:B------:R-:W-:Y:S01]  /*1c70*/  UIMAD UR72, UR8, 0x3000, UR4 ;  /* 0x00003000084878a4 */ /* 0x000fe2000f8e0204 */
[----:B------:R-:W-:Y:S01]  /*1c80*/  R2UR UR40, R19 ;  /* 0x00000000132872ca */ /* 0x000fe200000e0000 */
[----:B------:R-:W-:Y:S01]  /*1c90*/  UIMAD UR64, UR8, 0x3000, UR4 ;  /* 0x00003000084078a4 */ /* 0x000fe2000f8e0204 */
[----:B------:R-:W-:Y:S01]  /*1ca0*/  R2UR UR41, R18 ;  /* 0x00000000122972ca */ /* 0x000fe200000e0000 */
[----:B------:R-:W-:Y:S01]  /*1cb0*/  UIMAD UR56, UR8, 0x3000, UR4 ;  /* 0x00003000083878a4 */ /* 0x000fe2000f8e0204 */
[----:B------:R-:W-:Y:S01]  /*1cc0*/  R2UR UR43, R15 ;  /* 0x000000000f2b72ca */ /* 0x000fe200000e0000 */
[----:B------:R-:W-:Y:S01]  /*1cd0*/  UIADD3 UR73, UPT, UPT, UR9, 0x10, URZ ;  /* 0x0000001009497890 */ /* 0x000fe2000fffe0ff */
[----:B------:R-:W-:Y:S01]  /*1ce0*/  R2UR UR44, R2 ;  /* 0x00000000022c72ca */ /* 0x000fe200000e0000 */
[----:B------:R-:W-:Y:S01]  /*1cf0*/  UIADD3 UR72, UPT, UPT, UR72, 0x6800, URZ ;  /* 0x0000680048487890 */ /* 0x000fe2000fffe0ff */
[----:B------:R-:W-:Y:S01]  /*1d00*/  R2UR UR45, R0 ;  /* 0x00000000002d72ca */ /* 0x000fe200000e0000 */
[----:B------:R-:W-:Y:S01]  /*1d10*/  UIADD3 UR64, UPT, UPT, UR64, 0x7800, URZ ;  /* 0x0000780040407890 */ /* 0x000fe2000fffe0ff */
[----:B------:R-:W-:Y:S01]  /*1d20*/  R2UR UR26, R34 ;  /* 0x00000000221a72ca */ /* 0x000fe200000e0000 */
[----:B------:R-:W-:Y:S01]  /*1d30*/  UIADD3 UR56, UPT, UPT, UR56, 0x8800, URZ ;  /* 0x0000880038387890 */ /* 0x000fe2000fffe0ff */
[----:B------:R-:W-:Y:S01]  /*1d40*/  R2UR UR27, R35 ;  /* 0x00000000231b72ca */ /* 0x000fe200000e0000 */
[----:B------:R-:W-:Y:S01]  /*1d50*/  ULOP3.LUT UR73, UR73, 0xfefffff8, URZ, 0xc0, !UPT ;  /* 0xfefffff849497892 */ /* 0x000fe2000f8ec0ff */
[----:B------:R-:W-:-:S02]  /*1d60*/  R2UR UR32, R17 ;  /* 0x00000000112072ca */ /* 0x000fc400000e0000 */
[----:B------:R-:W-:Y:S02]  /*1d70*/  R2UR UR33, R14 ;  /* 0x000000000e2172ca */ /* 0x000fe400000e0000 */
[----:B------:R-:W-:Y:S02]  /*1d80*/  R2UR UR35, R13 ;  /* 0x000000000d2372ca */ /* 0x000fe400000e0000 */
[----:B------:R-:W-:Y:S02]  /*1d90*/  R2UR UR36, R12 ;  /* 0x000000000c2472ca */ /* 0x000fe400000e0000 */
[----:B------:R-:W-:Y:S02]  /*1da0*/  R2UR UR37, R11 ;  /* 0x000000000b2572ca */ /* 0x000fe400000e0000 */
[----:B------:R-:W-:Y:S02]  /*1db0*/  R2UR UR10, R32 ;  /* 0x00000000200a72ca */ /* 0x000fe400000e0000 */
[----:B------:R-:W-:-:S02]  /*1dc0*/  R2UR UR11, R33 ;  /* 0x00000000210b72ca */ /* 0x000fc400000e0000 */
[----:B------:R-:W-:Y:S02]  /*1dd0*/  R2UR UR16, R16 ;  /* 0x00000000101072ca */ /* 0x000fe400000e0000 */
[----:B------:R-:W-:Y:S02]  /*1de0*/  R2UR UR17, R10 ;  /* 0x000000000a1172ca */ /* 0x000fe400000e0000 */
[----:B------:R-:W-:Y:S02]  /*1df0*/  R2UR UR19, R9 ;  /* 0x00000000091372ca */ /* 0x000fe400000e0000 */
[----:B------:R-:W-:Y:S02]  /*1e00*/  R2UR UR20, R8 ;  /* 0x00000000081472ca */ /* 0x000fe400000e0000 */
[----:B------:R-:W-:Y:S02]  /*1e10*/  R2UR UR21, R7 ;  /* 0x00000000071572ca */ /* 0x000fe400000e0000 */
[----:B------:R-:W-:Y:S01]  /*1e20*/  MOV.SPILL R21, UR42 ;  /* 0x0000002a00157c02 */ /* 0x000fe20009000f00 */
[----:B------:R-:W-:Y:S01]  /*1e30*/  UMOV UR42, URZ ;  /* 0x000000ff002a7c82 */ /* 0x000fe20008000000 */
[----:B------:R-:W-:Y:S01]  /*1e40*/  MOV.SPILL R18, UR34 ;  /* 0x0000002200127c02 */ /* 0x000fe20009000f00 */
[----:B------:R-:W-:Y:S01]  /*1e50*/  UMOV UR34, 0x40 ;  /* 0x0000004000227882 */ /* 0x000fe20000000000 */
[----:B------:R2:W-:Y:S01]  /*1e60*/  UTMALDG.4D.2CTA [UR40], [UR12], desc[URZ] ;  /* 0x0000ff280c0075b4 */ /* 0x0005e20008219000 */
[----:B------:R-:W-:-:S02]  /*1e70*/  MOV.SPILL R23, UR47 ;  /* 0x0000002f00177c02 */ /* 0x000fc40009000f00 */
[----:B------:R-:W-:Y:S02]  /*1e80*/  MOV.SPILL R22, UR46 ;  /* 0x0000002e00167c02 */ /* 0x000fe40009000f00 */
[----:B-1----:R-:W-:Y:S02]  /*1e90*/  MOV.SPILL R20, UR39 ;  /* 0x0000002700147c02 */ /* 0x002fe40009000f00 */
[----:B------:R-:W-:Y:S01]  /*1ea0*/  MOV.SPILL R19, UR38 ;  /* 0x0000002600137c02 */ /* 0x000fe20009000f00 */
[----:B------:R1:W-:Y:S01]  /*1eb0*/  UTMALDG.4D.2CTA [UR32], [UR26], desc[URZ] ;  /* 0x0000ff201a0075b4 */ /* 0x0003e20008219000 */
[----:B------:R-:W-:Y:S02]  /*1ec0*/  MOV.SPILL R12, UR23 ;  /* 0x00000017000c7c02 */ /* 0x000fe40009000f00 */
[----:B------:R-:W-:Y:S02]  /*1ed0*/  MOV.SPILL R11, UR22 ;  /* 0x00000016000b7c02 */ /* 0x000fe40009000f00 */
[----:B------:R-:W-:-:S02]  /*1ee0*/  R2UR.FILL UR47, R23 ;  /* 0x00000000172f72ca */ /* 0x000fc400004e0000 */
[----:B------:R-:W-:Y:S01]  /*1ef0*/  R2UR.FILL UR46, R22 ;  /* 0x00000000162e72ca */ /* 0x000fe200004e0000 */
[----:B------:R3:W-:Y:S01]  /*1f00*/  UTMALDG.4D.2CTA [UR16], [UR10], desc[URZ] ;  /* 0x0000ff100a0075b4 */ /* 0x0007e20008219000 */
[----:B------:R-:W4:Y:S01]  /*1f10*/  SYNCS.PHASECHK.TRANS64.TRYWAIT P0, [UR9+0x90], R5 ;  /* 0x00009005ff0075a7 */ /* 0x000f220008001109 */
[----:B------:R-:W-:Y:S02]  /*1f20*/  R2UR.FILL UR39, R20 ;  /* 0x00000000142772ca */ /* 0x000fe400004e0000 */
[----:B------:R-:W-:Y:S02]  /*1f30*/  R2UR.FILL UR38, R19 ;  /* 0x00000000132672ca */ /* 0x000fe400004e0000 */
[----:B------:R-:W-:Y:S02]  /*1f40*/  R2UR.FILL UR23, R12 ;  /* 0x000000000c1772ca */ /* 0x000fe400004e0000 */
[----:B------:R-:W-:Y:S01]  /*1f50*/  R2UR.FILL UR22, R11 ;  /* 0x000000000b1672ca */ /* 0x000fe200004e0000 */
[----:B--2---:R-:W-:Y:S01]  /*1f60*/  UMOV UR13, UR44 ;  /* 0x0000002c000d7c82 */ /* 0x004fe20008000000 */
[----:B------:R-:W-:Y:S01]  /*1f70*/  UMOV UR12, UR45 ;  /* 0x0000002d000c7c82 */ /* 0x000fe20008000000 */
[----:B------:R-:W-:Y:S01]  /*1f80*/  R2UR.FILL UR42, R21 ;  /* 0x00000000152a72ca */ /* 0x000fe200004e0000 */
[----:B------:R-:W-:Y:S01]  /*1f90*/  UMOV UR76, UR13 ;  /* 0x0000000d004c7c82 */ /* 0x000fe20008000000 */
[----:B------:R-:W-:Y:S01]  /*1fa0*/  UMOV UR77, UR12 ;  /* 0x0000000c004d7c82 */ /* 0x000fe20008000000 */
[----:B------:R-:W-:Y:S01]  /*1fb0*/  UMOV UR68, UR13 ;  /* 0x0000000d00447c82 */ /* 0x000fe20008000000 */
[----:B------:R-:W-:Y:S01]  /*1fc0*/  UMOV UR69, UR12 ;  /* 0x0000000c00457c82 */ /* 0x000fe20008000000 */
[----:B------:R-:W-:Y:S01]  /*1fd0*/  UMOV UR60, UR13 ;  /* 0x0000000d003c7c82 */ /* 0x000fe20008000000 */
[----:B-1----:R-:W-:Y:S01]  /*1fe0*/  UIADD3 UR27, UPT, UPT, UR75, -0x180, URZ ;  /* 0xfffffe804b1b7890 */ /* 0x002fe2000fffe0ff */
[----:B------:R-:W-:Y:S01]  /*1ff0*/  R2UR.FILL UR34, R18 ;  /* 0x00000000122272ca */ /* 0x000fe200004e0000 */
[----:B------:R-:W-:Y:S01]  /*2000*/  UIADD3 UR75, UPT, UPT, UR75, -0x100, URZ ;  /* 0xffffff004b4b7890 */ /* 0x000fe2000fffe0ff */
[----:B------:R-:W-:Y:S01]  /*2010*/  UMOV UR61, UR12 ;  /* 0x0000000c003d7c82 */ /* 0x000fe20008000000 */
[----:B---3--:R-:W-:-:S05]  /*2020*/  UIADD3 UR10, UPT, UPT, UR8, 0x1, URZ ;  /* 0x00000001080a7890 */ /* 0x008fca000fffe0ff */
[----:B------:R-:W-:Y:S01]  /*2030*/  UMOV UR67, UR75 ;  /* 0x0000004b00437c82 */ /* 0x000fe20008000000 */
[----:B------:R-:W-:-:S04]  /*2040*/  UISETP.NE.AND UP1, UPT, UR10, 0x10, UPT ;  /* 0x000000100a00788c */ /* 0x000fc8000bf25270 */
[----:B------:R-:W-:Y:S02]  /*2050*/  USEL UR10, UR10, URZ, UP1 ;  /* 0x000000ff0a0a7287 */ /* 0x000fe40008800000 */
[----:B------:R-:W-:Y:S01]  /*2060*/  USEL UR11, URZ, 0x1, UP1 ;  /* 0x00000001ff0b7887 */ /* 0x000fe20008800000 */
[----:B----4-:R-:W-:Y:S11]  /*2070*/  @!P0 BRA `(.L_x_21) ;  /* 0x000000a400548947 */ /* 0x010ff60003800000 */
.L_x_101:
[----:B------:R-:W-:Y:S01]  /*2080*/  UPLOP3.LUT UP6, UPT, UPT, UPT, UP0, 0x80, 0x8 ;  /* 0x000000000008789c */ /* 0x000fe20003fcf000 */
[----:B-1----:R-:W-:Y:S01]  /*2090*/  LOP3.LUT R9, R4, UR11, RZ, 0x3c, !PT ;  /* 0x0000000b04097c12 */ /* 0x002fe2000f8e3cff */
[----:B------:R-:W-:Y:S01]  /*20a0*/  ULEA UR8, UR10, UR4, 0x3 ;  /* 0x000000040a087291 */ /* 0x000fe2000f8e18ff */
[----:B------:R-:W-:Y:S02]  /*20b0*/  UMOV UR59, UR75 ;  /* 0x0000004b003b7c82 */ /* 0x000fe40008000000 */
[----:B------:R-:W-:Y:S01]  /*20c0*/  SHF.L.U32 R5, R9, 0x1f, RZ ;  /* 0x0000001f09057819 */ /* 0x000fe200000006ff */
[----:B------:R-:W-:Y:S01]  /*20d0*/  UMOV UR65, UR73 ;  /* 0x0000004900417c82 */ /* 0x000fe20008000000 */
[----:B------:R-:W-:Y:S02]  /*20e0*/  UMOV UR57, UR73 ;  /* 0x0000004900397c82 */ /* 0x000fe40008000000 */
[----:B------:R-:W-:Y:S05]  /*20f0*/  BRA.U UP6, `(.L_x_22) ;  /* 0x00000001060c7547 */ /* 0x000fea000b800000 */
[----:B------:R-:W-:-:S13]  /*2100*/  ELECT P0, URZ, PT ;  /* 0x0000000000ff782f */ /* 0x000fda0003800000 */
[----:B------:R-:W-:-:S04]  /*2110*/  @P0 MOV R4, 0x6000 ;  /* 0x0000600000040802 */ /* 0x000fc80000000f00 */
[----:B------:R1:W-:Y:S03]  /*2120*/  @P0 SYNCS.ARRIVE.TRANS64 RZ, [UR9+0x10], R4 ;  /* 0x00001004ffff09a7 */ /* 0x0003e60008000009 */
.L_x_22:
[----:B------:R-:W-:Y:S01]  /*2130*/  R2UR UR18, R30 ;  /* 0x000000001e1272ca */ /* 0x000fe200000e0000 */
[----:B------:R-:W-:Y:S01]  /*2140*/  UIADD3 UR31, UPT, UPT, UR10, 0x1, URZ ;  /* 0x000000010a1f7890 */ /* 0x000fe2000fffe0ff */
        /* <DEDUP_REMOVED lines=9> */
[----:B------:R-:W-:Y:S01]  /*21e0*/  UISETP.NE.AND UP1, UPT, UR31, 0x10, UPT ;  /* 0x000000101f00788c */ /* 0x000fe2000bf25270 */
[----:B------:R-:W-:Y:S01]  /*21f0*/  R2UR UR11, R2 ;  /* 0x00000000020b72ca */ /* 0x000fe200000e0000 */
[----:B------:R-:W-:Y:S01]  /*2200*/  UIADD3 UR51, UPT, UPT, UR24, -0x180, URZ ;  /* 0xfffffe8018337890 */ /* 0x000fe2000fffe0ff */
[----:B------:R-:W-:Y:S01]  /*2210*/  R2UR UR9, R0 ;  /* 0x00000000000972ca */ /* 0x000fe200000e0000 */
[----:B------:R2:W-:Y:S01]  /*2220*/  UTMALDG.4D.2CTA [UR72], [UR18], desc[URZ] ;  /* 0x0000ff48120075b4 */ /* 0x0005e20008219000 */
[----:B------:R-:W-:-:S02]  /*2230*/  UIADD3 UR48, UPT, UPT, UR48, 0x6800, URZ ;  /* 0x0000680030307890 */ /* 0x000fc4000fffe0ff */
[----:B------:R-:W-:Y:S02]  /*2240*/  UIADD3 UR40, UPT, UPT, UR40, 0x7800, URZ ;  /* 0x0000780028287890 */ /* 0x000fe4000fffe0ff */
[----:B------:R-:W-:Y:S02]  /*2250*/  UIADD3 UR32, UPT, UPT, UR32, 0x8800, URZ ;  /* 0x0000880020207890 */ /* 0x000fe4000fffe0ff */
[----:B------:R-:W-:Y:S01]  /*2260*/  USEL UR31, UR31, URZ, UP1 ;  /* 0x000000ff1f1f7287 */ /* 0x000fe20008800000 */
[----:B------:R2:W-:Y:S01]  /*2270*/  UTMALDG.4D.2CTA [UR64], [UR16], desc[URZ] ;  /* 0x0000ff40100075b4 */ /* 0x0005e20008219000 */
[----:B------:R-:W-:Y:S02]  /*2280*/  USEL UR10, URZ, 0x1, UP1 ;  /* 0x00000001ff0a7887 */ /* 0x000fe40008800000 */
[----:B------:R-:W-:Y:S01]  /*2290*/  ULOP3.LUT UR49, UR49, 0xfefffff8, URZ, 0xc0, !UPT ;  /* 0xfefffff831317892 */ /* 0x000fe2000f8ec0ff */
[----:B------:R-:W-:Y:S01]  /*22a0*/  UMOV UR52, UR11 ;  /* 0x0000000b00347c82 */ /* 0x000fe20008000000 */
[----:B------:R-:W-:Y:S01]  /*22b0*/  UMOV UR53, UR9 ;  /* 0x0000000900357c82 */ /* 0x000fe20008000000 */
[----:B------:R-:W-:Y:S01]  /*22c0*/  UMOV UR44, UR11 ;  /* 0x0000000b002c7c82 */ /* 0x000fe20008000000 */
[----:B------:R2:W-:Y:S01]  /*22d0*/  UTMALDG.4D.2CTA [UR56], [UR12], desc[URZ] ;  /* 0x0000ff380c0075b4 */ /* 0x0005e20008219000 */
[----:B------:R-:W3:Y:S01]  /*22e0*/  SYNCS.PHASECHK.TRANS64.TRYWAIT P0, [UR8+0x90], R5 ;  /* 0x00009005ff0075a7 */ /* 0x000ee20008001108 */
[----:B------:R-:W-:Y:S01]  /*22f0*/  UMOV UR45, UR9 ;  /* 0x00000009002d7c82 */ /* 0x000fe20008000000 */
[----:B------:R-:W-:Y:S01]  /*2300*/  UMOV UR36, UR11 ;  /* 0x0000000b00247c82 */ /* 0x000fe20008000000 */
[----:B------:R-:W-:Y:S01]  /*2310*/  UMOV UR37, UR9 ;  /* 0x0000000900257c82 */ /* 0x000fe20008000000 */
[----:B--23--:R-:W-:Y:S05]  /*2320*/  @!P0 BRA `(.L_x_23) ;  /* 0x000000a000c88947 */ /* 0x00cfea0003800000 */
.L_x_103:
[----:B------:R-:W-:Y:S01]  /*2330*/  LOP3.LUT R9, R9, UR10, RZ, 0x3c, !PT ;  /* 0x0000000a09097c12 */ /* 0x000fe2000f8e3cff */
[----:B------:R-:W-:Y:S01]  /*2340*/  ULEA UR9, UR31, UR4, 0x3 ;  /* 0x000000041f097291 */ /* 0x000fe2000f8e18ff */
[----:B------:R-:W-:Y:S02]  /*2350*/  UMOV UR43, UR51 ;  /* 0x00000033002b7c82 */ /* 0x000fe40008000000 */
[----:B------:R-:W-:Y:S01]  /*2360*/  SHF.L.U32 R5, R9, 0x1f, RZ ;  /* 0x0000001f09057819 */ /* 0x000fe200000006ff */
[----:B------:R-:W-:Y:S01]  /*2370*/  UMOV UR35, UR51 ;  /* 0x0000003300237c82 */ /* 0x000fe20008000000 */
[----:B------:R-:W-:Y:S01]  /*2380*/  UMOV UR41, UR49 ;  /* 0x0000003100297c82 */ /* 0x000fe20008000000 */
[----:B------:R-:W-:Y:S01]  /*2390*/  UMOV UR33, UR49 ;  /* 0x0000003100217c82 */ /* 0x000fe20008000000 */
[----:B------:R-:W-:Y:S05]  /*23a0*/  BRA.U UP6, `(.L_x_24) ;  /* 0x00000001060c7547 */ /* 0x000fea000b800000 */
[----:B------:R-:W-:-:S13]  /*23b0*/  ELECT P0, URZ, PT ;  /* 0x0000000000ff782f */ /* 0x000fda0003800000 */
[----:B-1----:R-:W-:-:S04]  /*23c0*/  @P0 MOV R4, 0x6000 ;  /* 0x0000600000040802 */ /* 0x002fc80000000f00 */
[----:B------:R2:W-:Y:S03]  /*23d0*/  @P0 SYNCS.ARRIVE.TRANS64 RZ, [UR8+0x10], R4 ;  /* 0x00001004ffff09a7 */ /* 0x0005e60008000008 */
.L_x_24:
[----:B------:R-:W-:Y:S02]  /*23e0*/  R2UR UR10, R24 ;  /* 0x00000000180a72ca */ /* 0x000fe400000e0000 */
[----:B------:R-:W-:-:S13]  /*23f0*/  R2UR UR11, R25 ;  /* 0x00000000190b72ca */ /* 0x000fda00000e0000 */
[----:B------:R3:W-:Y:S01]  /*2400*/  UTMALDG.4D.2CTA [UR48], [UR10], desc[URZ] ;  /* 0x0000ff300a0075b4 */ /* 0x0007e20008219000 */
[----:B------:R3:W-:Y:S01]  /*2410*/  UTMALDG.4D.2CTA [UR40], [UR70], desc[URZ] ;  /* 0x0000ff28460075b4 */ /* 0x0007e20008219000 */
[----:B------:R3:W-:Y:S01]  /*2420*/  UTMALDG.4D.2CTA [UR32], [UR62], desc[URZ] ;  /* 0x0000ff203e0075b4 */ /* 0x0007e20008219000 */
[----:B------:R-:W4:Y:S02]  /*2430*/  SYNCS.PHASECHK.TRANS64.TRYWAIT P0, [UR9+0x90], R5 ;  /* 0x00009005ff0075a7 */ /* 0x000f240008001109 */
[----:B---34-:R-:W-:Y:S05]  /*2440*/  @!P0 BRA `(.L_x_25) ;  /* 0x000000a000a08947 */ /* 0x018fea0003800000 */
.L_x_105:
[----:B------:R-:W-:Y:S05]  /*2450*/  BRA.U UP6, `(.L_x_26) ;  /* 0x00000001060c7547 */ /* 0x000fea000b800000 */
[----:B------:R-:W-:-:S13]  /*2460*/  ELECT P0, URZ, PT ;  /* 0x0000000000ff782f */ /* 0x000fda0003800000 */
[----:B-12---:R-:W-:-:S04]  /*2470*/  @P0 MOV R4, 0x6000 ;  /* 0x0000600000040802 */ /* 0x006fc80000000f00 */
[----:B------:R3:W-:Y:S03]  /*2480*/  @P0 SYNCS.ARRIVE.TRANS64 RZ, [UR9+0x10], R4 ;  /* 0x00001004ffff09a7 */ /* 0x0007e60008000009 */
.L_x_26:
[----:B------:R-:W-:Y:S01]  /*2490*/  R2UR UR12, R2 ;  /* 0x00000000020c72ca */ /* 0x000fe200000e0000 */
[----:B------:R-:W-:Y:S01]  /*24a0*/  UIADD3 UR25, UPT, UPT, UR9, 0x10, URZ ;  /* 0x0000001009197890 */ /* 0x000fe2000fffe0ff */
[----:B------:R-:W-:Y:S01]  /*24b0*/  R2UR UR13, R0 ;  /* 0x00000000000d72ca */ /* 0x000fe200000e0000 */
[----:B------:R-:W-:Y:S02]  /*24c0*/  UIMAD UR24, UR31, 0x3000, UR4 ;  /* 0x000030001f1878a4 */ /* 0x000fe4000f8e0204 */
[----:B------:R-:W-:Y:S02]  /*24d0*/  UIMAD UR16, UR31, 0x3000, UR4 ;  /* 0x000030001f1078a4 */ /* 0x000fe4000f8e0204 */
[----:B------:R-:W-:Y:S02]  /*24e0*/  UIMAD UR8, UR31, 0x3000, UR4 ;  /* 0x000030001f0878a4 */ /* 0x000fe4000f8e0204 */
[----:B------:R-:W-:Y:S02]  /*24f0*/  ULOP3.LUT UR25, UR25, 0xfefffff8, URZ, 0xc0, !UPT ;  /* 0xfefffff819197892 */ /* 0x000fe4000f8ec0ff */
[----:B------:R-:W-:-:S02]  /*2500*/  UIADD3 UR24, UPT, UPT, UR24, 0x6800, URZ ;  /* 0x0000680018187890 */ /* 0x000fc4000fffe0ff */
[----:B------:R-:W-:Y:S02]  /*2510*/  UIADD3 UR16, UPT, UPT, UR16, 0x7800, URZ ;  /* 0x0000780010107890 */ /* 0x000fe4000fffe0ff */
[----:B------:R-:W-:Y:S01]  /*2520*/  UIADD3 UR8, UPT, UPT, UR8, 0x8800, URZ ;  /* 0x0000880008087890 */ /* 0x000fe2000fffe0ff */
[----:B------:R-:W-:Y:S01]  /*2530*/  UMOV UR26, UR74 ;  /* 0x0000004a001a7c82 */ /* 0x000fe20008000000 */
        /* <DEDUP_REMOVED lines=9> */
[----:B------:R4:W-:Y:S01]  /*25d0*/  UTMALDG.4D.2CTA [UR24], [UR54], desc[URZ] ;  /* 0x0000ff18360075b4 */ /* 0x0009e20008219000 */
[----:B------:R-:W-:Y:S01]  /*25e0*/  UMOV UR9, UR25 ;  /* 0x0000001900097c82 */ /* 0x000fe20008000000 */
[----:B------:R-:W-:-:S02]  /*25f0*/  UIADD3 UR31, UPT, UPT, UR31, 0x1, URZ ;  /* 0x000000011f1f7890 */ /* 0x000fc4000fffe0ff */
[----:B------:R-:W-:Y:S02]  /*2600*/  UIADD3 UR23, UPT, UPT, UR23, 0x2, URZ ;  /* 0x0000000217177890 */ /* 0x000fe4000fffe0ff */
[----:B------:R-:W-:Y:S01]  /*2610*/  UISETP.NE.AND UP1, UPT, UR31, 0x10, UPT ;  /* 0x000000101f00788c */ /* 0x000fe2000bf25270 */
[----:B------:R5:W-:Y:S01]  /*2620*/  UTMALDG.4D.2CTA [UR16], [UR46], desc[URZ] ;  /* 0x0000ff102e0075b4 */ /* 0x000be20008219000 */
[----:B------:R-:W-:Y:S02]  /*2630*/  UIADD3 UR30, UPT, UPT, UR30, 0x2, URZ ;  /* 0x000000021e1e7890 */ /* 0x000fe4000fffe0ff */
[----:B------:R-:W-:Y:S02]  /*2640*/  USEL UR31, UR31, URZ, UP1 ;  /* 0x000000ff1f1f7287 */ /* 0x000fe40008800000 */
[----:B------:R-:W-:Y:S02]  /*2650*/  USEL UR32, URZ, 0x1, UP1 ;  /* 0x00000001ff207887 */ /* 0x000fe40008800000 */
[----:B------:R-:W-:Y:S01]  /*2660*/  UISETP.NE.AND UP1, UPT, UR23, URZ, UPT ;  /* 0x000000ff1700728c */ /* 0x000fe2000bf25270 */
[----:B------:R5:W-:Y:S03]  /*2670*/  UTMALDG.4D.2CTA [UR8], [UR38], desc[URZ] ;  /* 0x0000ff08260075b4 */ /* 0x000be60008219000 */
[----:B------:R-:W-:-:S02]  /*2680*/  LOP3.LUT R9, R9, UR32, RZ, 0x3c, !PT ;  /* 0x0000002009097c12 */ /* 0x000fc4000f8e3cff */
[----:B----4-:R-:W-:-:S03]  /*2690*/  R2UR UR24, R15 ;  /* 0x000000000f1872ca */ /* 0x010fc600000e0000 */
[----:B-----5:R-:W-:-:S12]  /*26a0*/  BRA.U UP1, `(.L_x_27) ;  /* 0xfffffff101b07547 */ /* 0x020fd8000b83ffff */
.L_x_18:
[----:B------:R-:W-:-:S04]  /*26b0*/  ULOP3.LUT UR5, UR5, 0x1, URZ, 0xc0, !UPT ;  /* 0x0000000105057892 */ /* 0x000fc8000f8ec0ff */
[----:B------:R-:W-:-:S09]  /*26c0*/  UISETP.NE.U32.AND UP0, UPT, UR5, 0x1, UPT ;  /* 0x000000010500788c */ /* 0x000fd2000bf05070 */
[----:B------:R-:W-:Y:S05]  /*26d0*/  BRA.U UP0, `(.L_x_17) ;  /* 0x0000000500b87547 */ /* 0x000fea000b800000 */
[----:B------:R-:W-:Y:S01]  /*26e0*/  ULEA UR9, UR31, UR4, 0x3 ;  /* 0x000000041f097291 */ /* 0x000fe2000f8e18ff */
[----:B------:R-:W-:Y:S01]  /*26f0*/  IMAD.U32 R10, R9, -0x80000000, RZ ;  /* 0x80000000090a7824 */ /* 0x000fe200078e00ff */
[----:B------:R-:W4:Y:S01]  /*2700*/  LDCU.64 UR16, c[0x0][0x348] ;  /* 0x00006900ff1077ac */ /* 0x000f220008000a00 */
[----:B------:R-:W-:Y:S02]  /*2710*/  R2UR UR18, R0 ;  /* 0x00000000001272ca */ /* 0x000fe400000e0000 */
[----:B------:R-:W-:Y:S01]  /*2720*/  R2UR UR19, R2 ;  /* 0x00000000021372ca */ /* 0x000fe200000e0000 */
[----:B------:R-:W5:Y:S03]  /*2730*/  LDCU.64 UR12, c[0x0][0x348] ;  /* 0x00006900ff0c77ac */ /* 0x000f660008000a00 */
[----:B------:R-:W1:Y:S01]  /*2740*/  SYNCS.PHASECHK.TRANS64.TRYWAIT P0, [UR9+0x90], R10 ;  /* 0x0000900aff0075a7 */ /* 0x000e620008001109 */
[----:B------:R-:W2:Y:S01]  /*2750*/  LDCU.64 UR10, c[0x0][0x348] ;  /* 0x00006900ff0a77ac */ /* 0x000ea20008000a00 */
[----:B------:R-:W-:-:S02]  /*2760*/  UIADD3 UR27, UPT, UPT, UR6, 0x1fffffe, -UR30 ;  /* 0x01fffffe061b7890 */ /* 0x000fc4000fffe81e */
[----:B------:R-:W-:Y:S02]  /*2770*/  UIADD3 UR5, UPT, UPT, UR31, 0x1, URZ ;  /* 0x000000011f057890 */ /* 0x000fe4000fffe0ff */
[----:B------:R-:W-:Y:S02]  /*2780*/  UIMAD UR32, UR31, 0x3000, UR4 ;  /* 0x000030001f2078a4 */ /* 0x000fe4000f8e0204 */
[----:B------:R-:W-:Y:S02]  /*2790*/  UIMAD UR6, UR31, 0x3000, UR4 ;  /* 0x000030001f0678a4 */ /* 0x000fe4000f8e0204 */
[----:B------:R-:W-:Y:S02]  /*27a0*/  UIMAD UR8, UR31, 0x3000, UR4 ;  /* 0x000030001f0878a4 */ /* 0x000fe4000f8e0204 */
[----:B------:R-:W-:Y:S02]  /*27b0*/  UIADD3 UR33, UPT, UPT, UR9, 0x10, URZ ;  /* 0x0000001009217890 */ /* 0x000fe4000fffe0ff */
[----:B----4-:R-:W-:-:S02]  /*27c0*/  UIADD3 UR30, UP2, UPT, UR16, 0x100, URZ ;  /* 0x00000100101e7890 */ /* 0x010fc4000ff5e0ff */
[----:B-----5:R-:W-:Y:S02]  /*27d0*/  UIADD3 UR28, UP1, UPT, UR12, 0x100, URZ ;  /* 0x000001000c1c7890 */ /* 0x020fe4000ff3e0ff */
[----:B--2---:R-:W-:Y:S02]  /*27e0*/  UIADD3 UR24, UP0, UPT, UR10, 0x100, URZ ;  /* 0x000001000a187890 */ /* 0x004fe4000ff1e0ff */
[----:B------:R-:W-:Y:S02]  /*27f0*/  UISETP.NE.AND UP3, UPT, UR5, 0x10, UPT ;  /* 0x000000100500788c */ /* 0x000fe4000bf65270 */
[----:B------:R-:W-:Y:S01]  /*2800*/  USHF.L.U32 UR27, UR27, 0x7, URZ ;  /* 0x000000071b1b7899 */ /* 0x000fe200080006ff */
[----:B------:R-:W-:Y:S01]  /*2810*/  UMOV UR37, UR18 ;  /* 0x0000001200257c82 */ /* 0x000fe20008000000 */
[----:B------:R-:W-:Y:S02]  /*2820*/  UIADD3 UR32, UPT, UPT, UR32, 0x6800, URZ ;  /* 0x0000680020207890 */ /* 0x000fe4000fffe0ff */
[----:B------:R-:W-:-:S02]  /*2830*/  UIADD3 UR16, UPT, UPT, UR6, 0x7800, URZ ;  /* 0x0000780006107890 */ /* 0x000fc4000fffe0ff */
[----:B------:R-:W-:Y:S02]  /*2840*/  UIADD3 UR8, UPT, UPT, UR8, 0x8800, URZ ;  /* 0x0000880008087890 */ /* 0x000fe4000fffe0ff */
[----:B------:R-:W-:Y:S02]  /*2850*/  UIADD3.X UR31, UPT, UPT, URZ, UR17, URZ, UP2, !UPT ;  /* 0x00000011ff1f7290 */ /* 0x000fe400097fe4ff */
[----:B------:R-:W-:Y:S02]  /*2860*/  UIADD3.X UR29, UPT, UPT, URZ, UR13, URZ, UP1, !UPT ;  /* 0x0000000dff1d7290 */ /* 0x000fe40008ffe4ff */
[----:B------:R-:W-:Y:S02]  /*2870*/  UIADD3.X UR23, UPT, UPT, URZ, UR11, URZ, UP0, !UPT ;  /* 0x0000000bff177290 */ /* 0x000fe400087fe4ff */
[----:B------:R-:W-:Y:S02]  /*2880*/  USEL UR5, UR5, URZ, UP3 ;  /* 0x000000ff05057287 */ /* 0x000fe40009800000 */
[----:B------:R-:W-:-:S02]  /*2890*/  ULEA UR35, UR22, UR27, 0x6 ;  /* 0x0000001b16237291 */ /* 0x000fc4000f8e30ff */
[----:B------:R-:W-:Y:S01]  /*28a0*/  ULOP3.LUT UR33, UR33, 0xfefffff8, URZ, 0xc0, !UPT ;  /* 0xfefffff821217892 */ /* 0x000fe2000f8ec0ff */
[----:B------:R-:W-:Y:S01]  /*28b0*/  UMOV UR34, URZ ;  /* 0x000000ff00227c82 */ /* 0x000fe20008000000 */
[----:B------:R-:W-:Y:S01]  /*28c0*/  UMOV UR36, UR19 ;  /* 0x0000001300247c82 */ /* 0x000fe20008000000 */
[----:B------:R-:W-:Y:S01]  /*28d0*/  UMOV UR18, 0x40 ;  /* 0x0000004000127882 */ /* 0x000fe20000000000 */
[----:B------:R-:W-:Y:S01]  /*28e0*/  UMOV UR20, UR19 ;  /* 0x0000001300147c82 */ /* 0x000fe20008000000 */
[----:B-1----:R-:W-:Y:S07]  /*28f0*/  @!P0 BRA `(.L_x_28) ;  /* 0x0000009c00948947 */ /* 0x002fee0003800000 */
.L_x_107:
[----:B------:R-:W-:Y:S01]  /*2900*/  R2UR UR6, R0 ;  /* 0x00000000000672ca */ /* 0x000fe200000e0000 */
[----:B------:R-:W-:Y:S01]  /*2910*/  USEL UR11, URZ, 0x1, UP3 ;  /* 0x00000001ff0b7887 */ /* 0x000fe20009800000 */
[----:B------:R-:W-:Y:S01]  /*2920*/  UMOV UR10, 0x80 ;  /* 0x00000080000a7882 */ /* 0x000fe20000000000 */
[----:B------:R-:W-:Y:S01]  /*2930*/  UMOV UR17, UR33 ;  /* 0x0000002100117c82 */ /* 0x000fe20008000000 */
[----:B------:R-:W-:-:S09]  /*2940*/  UMOV UR19, UR35 ;  /* 0x0000002300137c82 */ /* 0x000fd20008000000 */
[----:B------:R-:W-:Y:S01]  /*2950*/  UMOV UR21, UR6 ;  /* 0x0000000600157c82 */ /* 0x000fe20008000000 */
[----:B------:R-:W-:Y:S05]  /*2960*/  BRA.U UP6, `(.L_x_29) ;  /* 0x00000001060c7547 */ /* 0x000fea000b800000 */
[----:B------:R-:W-:-:S13]  /*2970*/  ELECT P0, URZ, PT ;  /* 0x0000000000ff782f */ /* 0x000fda0003800000 */
[----:B-1-3--:R-:W-:-:S04]  /*2980*/  @P0 MOV R4, 0x6000 ;  /* 0x0000600000040802 */ /* 0x00afc80000000f00 */
[----:B------:R2:W-:Y:S03]  /*2990*/  @P0 SYNCS.ARRIVE.TRANS64 RZ, [UR9+0x10], R4 ;  /* 0x00001004ffff09a7 */ /* 0x0005e60008000009 */
.L_x_29:
[----:B------:R-:W-:Y:S01]  /*29a0*/  R2UR UR39, R2 ;  /* 0x00000000022772ca */ /* 0x000fe200000e0000 */
[----:B------:R-:W-:Y:S01]  /*29b0*/  ULEA UR6, UR5, UR4, 0x3 ;  /* 0x0000000405067291 */ /* 0x000fe2000f8e18ff */
[----:B------:R-:W-:Y:S01]  /*29c0*/  R2UR UR38, R0 ;  /* 0x00000000002672ca */ /* 0x000fe200000e0000 */
[----:B------:R-:W-:Y:S01]  /*29d0*/  UTMALDG.4D.2CTA [UR32], [UR30], desc[URZ] ;  /* 0x0000ff201e0075b4 */ /* 0x000fe20008219000 */
[----:B------:R-:W-:Y:S01]  /*29e0*/  LOP3.LUT R9, R9, UR11, RZ, 0x3c, !PT ;  /* 0x0000000b09097c12 */ /* 0x000fe2000f8e3cff */
[----:B------:R-:W-:Y:S01]  /*29f0*/  UMOV UR9, UR33 ;  /* 0x0000002100097c82 */ /* 0x000fe20008000000 */
[----:B------:R-:W-:Y:S01]  /*2a00*/  UMOV UR11, UR35 ;  /* 0x00000023000b7c82 */ /* 0x000fe20008000000 */
[----:B------:R-:W-:Y:S01]  /*2a10*/  UMOV UR25, UR23 ;  /* 0x0000001700197c82 */ /* 0x000fe20008000000 */
[----:B------:R-:W-:Y:S01]  /*2a20*/  UMOV UR26, UR74 ;  /* 0x0000004a001a7c82 */ /* 0x000fe20008000000 */
[----:B------:R-:W-:Y:S01]  /*2a30*/  IMAD.U32 R10, R9, -0x80000000, RZ ;  /* 0x80000000090a7824 */ /* 0x000fe200078e00ff */
[----:B------:R4:W-:Y:S03]  /*2a40*/  UTMALDG.4D.2CTA [UR16], [UR28], desc[URZ] ;  /* 0x0000ff101c0075b4 */ /* 0x0009e60008219000 */
[----:B------:R-:W-:-:S02]  /*2a50*/  UMOV UR12, UR39 ;  /* 0x00000027000c7c82 */ /* 0x000fc40008000000 */
[----:B------:R-:W-:Y:S02]  /*2a60*/  UMOV UR13, UR38 ;  /* 0x00000026000d7c82 */ /* 0x000fe40008000000 */
[----:B------:R5:W-:Y:S01]  /*2a70*/  UTMALDG.4D.2CTA [UR8], [UR24], desc[URZ] ;  /* 0x0000ff08180075b4 */ /* 0x000be20008219000 */
[----:B------:R-:W1:Y:S01]  /*2a80*/  SYNCS.PHASECHK.TRANS64.TRYWAIT P0, [UR6+0x90], R10 ;  /* 0x0000900aff0075a7 */ /* 0x000e620008001106 */
[----:B----4-:R-:W4:Y:S01]  /*2a90*/  LDCU.64 UR16, c[0x0][0x348] ;  /* 0x00006900ff1077ac */ /* 0x010f220008000a00 */
[----:B------:R-:W2:Y:S01]  /*2aa0*/  LDCU.64 UR20, c[0x0][0x348] ;  /* 0x00006900ff1477ac */ /* 0x000ea20008000a00 */
[----:B------:R-:W3:Y:S01]  /*2ab0*/  LDCU.64 UR18, c[0x0][0x348] ;  /* 0x00006900ff1277ac */ /* 0x000ee20008000a00 */
[----:B-----5:R-:W-:Y:S02]  /*2ac0*/  UIMAD UR24, UR5, 0x3000, UR4 ;  /* 0x00003000051878a4 */ /* 0x020fe4000f8e0204 */
[----:B------:R-:W-:Y:S02]  /*2ad0*/  UIADD3 UR25, UPT, UPT, UR6, 0x10, URZ ;  /* 0x0000001006197890 */ /* 0x000fe4000fffe0ff */
[----:B------:R-:W-:-:S02]  /*2ae0*/  UIMAD UR8, UR5, 0x3000, UR4 ;  /* 0x00003000050878a4 */ /* 0x000fc4000f8e0204 */
[----:B----4-:R-:W-:Y:S02]  /*2af0*/  UIADD3 UR32, UP1, UPT, UR16, 0x180, URZ ;  /* 0x0000018010207890 */ /* 0x010fe4000ff3e0ff */
[----:B------:R-:W-:Y:S02]  /*2b00*/  UIMAD UR16, UR5, 0x3000, UR4 ;  /* 0x00003000051078a4 */ /* 0x000fe4000f8e0204 */
[----:B--2---:R-:W-:Y:S02]  /*2b10*/  UIADD3 UR34, UP2, UPT, UR20, 0x180, URZ ;  /* 0x0000018014227890 */ /* 0x004fe4000ff5e0ff */
[----:B------:R-:W-:Y:S02]  /*2b20*/  UIADD3.X UR17, UPT, UPT, URZ, UR17, URZ, UP1, !UPT ;  /* 0x00000011ff117290 */ /* 0x000fe40008ffe4ff */
[----:B---3--:R-:W-:Y:S02]  /*2b30*/  UIADD3 UR30, UP0, UPT, UR18, 0x180, URZ ;  /* 0x00000180121e7890 */ /* 0x008fe4000ff1e0ff */
[----:B------:R-:W-:-:S02]  /*2b40*/  UIADD3.X UR31, UPT, UPT, URZ, UR21, URZ, UP2, !UPT ;  /* 0x00000015ff1f7290 */ /* 0x000fc400097fe4ff */
[----:B------:R-:W-:Y:S02]  /*2b50*/  UIADD3.X UR23, UPT, UPT, URZ, UR19, URZ, UP0, !UPT ;  /* 0x00000013ff177290 */ /* 0x000fe400087fe4ff */
[----:B------:R-:W-:Y:S02]  /*2b60*/  UIADD3 UR24, UPT, UPT, UR24, 0x6800, URZ ;  /* 0x0000680018187890 */ /* 0x000fe4000fffe0ff */
[----:B------:R-:W-:Y:S02]  /*2b70*/  UIADD3 UR16, UPT, UPT, UR16, 0x7800, URZ ;  /* 0x0000780010107890 */ /* 0x000fe4000fffe0ff */
[----:B------:R-:W-:Y:S01]  /*2b80*/  ULOP3.LUT UR25, UR25, 0xfefffff8, URZ, 0xc0, !UPT ;  /* 0xfefffff819197892 */ /* 0x000fe2000f8ec0ff */
[----:B------:R-:W-:Y:S01]  /*2b90*/  UMOV UR28, UR39 ;  /* 0x00000027001c7c82 */ /* 0x000fe20008000000 */
[----:B------:R-:W-:Y:S01]  /*2ba0*/  UMOV UR29, UR38 ;  /* 0x00000026001d7c82 */ /* 0x000fe20008000000 */
[----:B------:R-:W-:Y:S01]  /*2bb0*/  UMOV UR18, UR66 ;  /* 0x0000004200127c82 */ /* 0x000fe20008000000 */
[----:B-1----:R-:W-:Y:S08]  /*2bc0*/  @!P0 BRA `(.L_x_30) ;  /* 0x0000009800fc8947 */ /* 0x002ff00003800000 */
.L_x_109:
[----:B------:R-:W-:Y:S01]  /*2bd0*/  R2UR UR10, R2 ;  /* 0x00000000020a72ca */ /* 0x000fe200000e0000 */
[----:B------:R-:W-:Y:S01]  /*2be0*/  UMOV UR33, UR17 ;  /* 0x0000001100217c82 */ /* 0x000fe20008000000 */
[----:B------:R-:W-:Y:S01]  /*2bf0*/  R2UR UR9, R0 ;  /* 0x00000000000972ca */ /* 0x000fe200000e0000 */
[----:B------:R-:W-:Y:S01]  /*2c00*/  UIADD3 UR8, UPT, UPT, UR8, 0x8800, URZ ;  /* 0x0000880008087890 */ /* 0x000fe2000fffe0ff */
[----:B------:R-:W-:Y:S01]  /*2c10*/  UMOV UR19, UR27 ;  /* 0x0000001b00137c82 */ /* 0x000fe20008000000 */
[----:B------:R-:W-:Y:S01]  /*2c20*/  UMOV UR35, UR31 ;  /* 0x0000001f00237c82 */ /* 0x000fe20008000000 */
[----:B------:R-:W-:-:S07]  /*2c30*/  UMOV UR17, UR25 ;  /* 0x0000001900117c82 */ /* 0x000fce0008000000 */
[----:B------:R-:W-:Y:S02]  /*2c40*/  UMOV UR20, UR10 ;  /* 0x0000000a00147c82 */ /* 0x000fe40008000000 */
[----:B------:R-:W-:Y:S01]  /*2c50*/  UMOV UR21, UR9 ;  /* 0x0000000900157c82 */ /* 0x000fe20008000000 */
[----:B------:R-:W-:Y:S05]  /*2c60*/  BRA.U UP6, `(.L_x_31) ;  /* 0x00000001060c7547 */ /* 0x000fea000b800000 */
[----:B------:R-:W-:-:S13]  /*2c70*/  ELECT P0, URZ, PT ;  /* 0x0000000000ff782f */ /* 0x000fda0003800000 */
[----:B-1----:R-:W-:-:S04]  /*2c80*/  @P0 MOV R4, 0x6000 ;  /* 0x0000600000040802 */ /* 0x002fc80000000f00 */
[----:B------:R2:W-:Y:S03]  /*2c90*/  @P0 SYNCS.ARRIVE.TRANS64 RZ, [UR6+0x10], R4 ;  /* 0x00001004ffff09a7 */ /* 0x0005e60008000006 */
.L_x_31:
[----:B------:R-:W-:Y:S01]  /*2ca0*/  R2UR UR9, R2 ;  /* 0x00000000020972ca */ /* 0x000fe200000e0000 */
[----:B------:R-:W-:Y:S01]  /*2cb0*/  UTMALDG.4D.2CTA [UR24], [UR34], desc[URZ] ;  /* 0x0000ff18220075b4 */ /* 0x000fe20008219000 */
[----:B------:R-:W-:Y:S01]  /*2cc0*/  R2UR UR6, R0 ;  /* 0x00000000000672ca */ /* 0x000fe200000e0000 */
[----:B------:R-:W-:Y:S01]  /*2cd0*/  UMOV UR10, UR58 ;  /* 0x0000003a000a7c82 */ /* 0x000fe20008000000 */
[----:B------:R-:W-:Y:S01]  /*2ce0*/  UMOV UR11, UR27 ;  /* 0x0000001b000b7c82 */ /* 0x000fe20008000000 */
[----:B------:R-:W-:Y:S01]  /*2cf0*/  UIADD3 UR31, UPT, UPT, UR5, 0x1, URZ ;  /* 0x00000001051f7890 */ /* 0x000fe2000fffe0ff */
[----:B------:R3:W-:Y:S03]  /*2d00*/  UTMALDG.4D.2CTA [UR16], [UR32], desc[URZ] ;  /* 0x0000ff10200075b4 */ /* 0x0007e60008219000 */
[----:B------:R-:W-:-:S04]  /*2d10*/  UISETP.NE.AND UP0, UPT, UR31, 0x10, UPT ;  /* 0x000000101f00788c */ /* 0x000fc8000bf05270 */
[----:B------:R-:W-:Y:S01]  /*2d20*/  UMOV UR12, UR9 ;  /* 0x00000009000c7c82 */ /* 0x000fe20008000000 */
[----:B------:R-:W-:Y:S01]  /*2d30*/  UMOV UR9, UR25 ;  /* 0x0000001900097c82 */ /* 0x000fe20008000000 */
[----:B------:R-:W-:Y:S01]  /*2d40*/  UMOV UR13, UR6 ;  /* 0x00000006000d7c82 */ /* 0x000fe20008000000 */
[----:B------:R-:W-:Y:S02]  /*2d50*/  USEL UR5, URZ, 0x1, UP0 ;  /* 0x00000001ff057887 */ /* 0x000fe40008000000 */
[----:B------:R-:W-:-:S04]  /*2d60*/  USEL UR31, UR31, URZ, UP0 ;  /* 0x000000ff1f1f7287 */ /* 0x000fc80008000000 */
[----:B------:R-:W-:Y:S01]  /*2d70*/  LOP3.LUT R9, R9, UR5, RZ, 0x3c, !PT ;  /* 0x0000000509097c12 */ /* 0x000fe2000f8e3cff */
[----:B---3--:R-:W-:Y:S01]  /*2d80*/  UMOV UR16, UR30 ;  /* 0x0000001e00107c82 */ /* 0x008fe20008000000 */
[----:B------:R-:W-:Y:S02]  /*2d90*/  UMOV UR17, UR23 ;  /* 0x0000001700117c82 */ /* 0x000fe40008000000 */
[----:B------:R4:W-:Y:S02]  /*2da0*/  UTMALDG.4D.2CTA [UR8], [UR16], desc[URZ] ;  /* 0x0000ff08100075b4 */ /* 0x0009e40008219000 */
[----:B----4-:R-:W-:Y:S02]  /*2db0*/  NOP ;  /* 0x0000000000007918 */ /* 0x010fe40000000000 */
.L_x_17:
[----:B------:R-:W-:Y:S02]  /*2dc0*/  UIADD3 UR5, UPT, UPT, UR31, 0x2, URZ ;  /* 0x000000021f057890 */ /* 0x000fe4000fffe0ff */
[----:B------:R-:W-:-:S04]  /*2dd0*/  UISETP.NE.AND UP0, UPT, UR31, 0xf, UPT ;  /* 0x0000000f1f00788c */ /* 0x000fc8000bf05270 */
[----:B------:R-:W-:-:S04]  /*2de0*/  USEL UR5, UR5, 0x1, UP0 ;  /* 0x0000000105057887 */ /* 0x000fc80008000000 */
[----:B------:R-:W-:Y:S02]  /*2df0*/  UIADD3 UR12, UPT, UPT, UR5, 0x1, URZ ;  /* 0x00000001050c7890 */ /* 0x000fe4000fffe0ff */
[----:B------:R-:W-:-:S04]  /*2e00*/  UISETP.NE.AND UP1, UPT, UR5, 0x10, UPT ;  /* 0x000000100500788c */ /* 0x000fc8000bf25270 */
[----:B------:R-:W-:Y:S02]  /*2e10*/  USEL UR12, UR12, 0x1, UP1 ;  /* 0x000000010c0c7887 */ /* 0x000fe40008800000 */
[----:B------:R-:W-:Y:S02]  /*2e20*/  UISETP.EQ.XOR UP1, UPT, UR31, 0xf, !UP1 ;  /* 0x0000000f1f00788c */ /* 0x000fe4000cf22a70 */
[----:B------:R-:W-:Y:S02]  /*2e30*/  UIADD3 UR11, UPT, UPT, UR12, 0x1, URZ ;  /* 0x000000010c0b7890 */ /* 0x000fe4000fffe0ff */
[----:B------:R-:W-:Y:S02]  /*2e40*/  UISETP.NE.AND UP0, UPT, UR12, 0x10, UPT ;  /* 0x000000100c00788c */ /* 0x000fe4000bf05270 */
[----:B------:R-:W-:Y:S02]  /*2e50*/  UISETP.EQ.XOR UP1, UPT, UR12, 0x10, UP1 ;  /* 0x000000100c00788c */ /* 0x000fe40008f22a70 */
[----:B------:R-:W-:-:S04]  /*2e60*/  USEL UR11, UR11, 0x1, UP0 ;  /* 0x000000010b0b7887 */ /* 0x000fc80008000000 */
        /* <DEDUP_REMOVED lines=44> */
[----:B------:R-:W-:Y:S02]  /*3130*/  UISETP.EQ.XOR UP1, UPT, UR5, 0x10, UP1 ;  /* 0x000000100500788c */ /* 0x000fe40008f22a70 */
[----:B------:R-:W-:Y:S02]  /*3140*/  UISETP.NE.AND UP0, UPT, UR5, 0x10, UPT ;  /* 0x000000100500788c */ /* 0x000fe4000bf05270 */
[----:B------:R-:W-:Y:S02]  /*3150*/  USEL UR6, URZ, 0x1, !UP1 ;  /* 0x00000001ff067887 */ /* 0x000fe4000c800000 */
[----:B------:R-:W-:-:S04]  /*3160*/  USEL UR5, UR5, URZ, UP0 ;  /* 0x000000ff05057287 */ /* 0x000fc80008000000 */
[----:B------:R-:W-:Y:S01]  /*3170*/  ULEA UR5, UR5, UR4, 0x3 ;  /* 0x0000000405057291 */ /* 0x000fe2000f8e18ff */
[----:B------:R-:W-:-:S04]  /*3180*/  LOP3.LUT R9, R9, UR6, RZ, 0x3c, !PT ;  /* 0x0000000609097c12 */ /* 0x000fc8000f8e3cff */
[----:B------:R-:W-:-:S04]  /*3190*/  SHF.L.U32 R8, R9, 0x1f, RZ ;  /* 0x0000001f09087819 */ /* 0x000fc800000006ff */
[----:B------:R-:W4:Y:S02]  /*31a0*/  SYNCS.PHASECHK.TRANS64.TRYWAIT P0, [UR5+0x90], R8 ;  /* 0x00009008ff0075a7 */ /* 0x000f240008001105 */
[----:B----4-:R-:W-:Y:S05]  /*31b0*/  @!P0 BRA `(.L_x_32) ;  /* 0x00000094009c8947 */ /* 0x010fea0003800000 */
.L_x_111:
[----:B------:R-:W-:Y:S04]  /*31c0*/  BSSY.RECONVERGENT B0, `(.L_x_10) ;  /* 0x000000e000007945 */ /* 0x000fe80003800200 */
[----:B------:R-:W-:Y:S05]  /*31d0*/  BRA.U UP6, `(.L_x_33) ;  /* 0x0000000106287547 */ /* 0x000fea000b800000 */
[----:B------:R-:W-:-:S13]  /*31e0*/  ELECT P0, URZ, PT ;  /* 0x0000000000ff782f */ /* 0x000fda0003800000 */
[----:B-123--:R-:W-:-:S04]  /*31f0*/  @P0 MOV R4, 0x6000 ;  /* 0x0000600000040802 */ /* 0x00efc80000000f00 */
[----:B------:R1:W-:Y:S01]  /*3200*/  @P0 SYNCS.ARRIVE.TRANS64 RZ, [UR5+0x10], R4 ;  /* 0x00001004ffff09a7 */ /* 0x0003e20008000005 */
[----:B------:R-:W2:Y:S02]  /*3210*/  SYNCS.PHASECHK.TRANS64.TRYWAIT P0, [UR4+0x8], RZ ;  /* 0x000008ffff0075a7 */ /* 0x000ea40008001104 */
[----:B-12---:R-:W-:Y:S05]  /*3220*/  @!P0 BRA `(.L_x_34) ;  /* 0x00000094009c8947 */ /* 0x006fea0003800000 */
.L_x_113:
[----:B------:R-:W-:-:S13]  /*3230*/  ELECT P0, URZ, PT ;  /* 0x0000000000ff782f */ /* 0x000fda0003800000 */
[----:B------:R-:W-:Y:S05]  /*3240*/  @!P0 BRA `(.L_x_35) ;  /* 0x0000000000148947 */ /* 0x000fea0003800000 */
[----:B-1----:R-:W-:-:S04]  /*3250*/  HFMA2 R4, -RZ, RZ, 0, -2 ;  /* 0x0000c000ff047431 */ /* 0x002fc800000001ff */
[----:B------:R2:W-:Y:S01]  /*3260*/  SYNCS.ARRIVE.TRANS64 RZ, [UR4], R4 ;  /* 0x00000004ffff79a7 */ /* 0x0005e20008000004 */
[----:B------:R-:W-:Y:S05]  /*3270*/  BRA `(.L_x_35) ;  /* 0x0000000000087947 */ /* 0x000fea0003800000 */
.L_x_33:
[----:B------:R-:W4:Y:S02]  /*3280*/  SYNCS.PHASECHK.TRANS64.TRYWAIT P0, [UR4+0x8], RZ ;  /* 0x000008ffff0075a7 */ /* 0x000f240008001104 */
[----:B----4-:R-:W-:Y:S05]  /*3290*/  @!P0 BRA `(.L_x_36) ;  /* 0x0000009400988947 */ /* 0x010fea0003800000 */
.L_x_35:
[----:B------:R-:W-:Y:S05]  /*32a0*/  BSYNC.RECONVERGENT B0 ;  /* 0x0000000000007941 */ /* 0x000fea0003800200 */
.L_x_10:
[----:B------:R-:W-:-:S13]  /*32b0*/  ISETP.NE.AND P0, PT, R3, 0xc, PT ;  /* 0x0000000c0300780c */ /* 0x000fda0003f05270 */
[----:B------:R-:W-:Y:S05]  /*32c0*/  @P0 BRA `(.L_x_9) ;  /* 0x0000001800f40947 */ /* 0x000fea0003800000 */
[----:B------:R-:W4:Y:S01]  /*32d0*/  S2UR UR5, SR_CgaCtaId ;  /* 0x00000000000579c3 */ /* 0x000f220000008800 */
[----:B------:R-:W-:Y:S01]  /*32e0*/  UMOV UR6, 0x400 ;  /* 0x0000040000067882 */ /* 0x000fe20000000000 */
[----:B------:R-:W-:Y:S01]  /*32f0*/  UMOV UR4, 0x20 ;  /* 0x0000002000047882 */ /* 0x000fe20000000000 */
[----:B------:R-:W-:Y:S01]  /*3300*/  ELECT P0, URZ, PT ;  /* 0x0000000000ff782f */ /* 0x000fe20003800000 */
[----:B------:R-:W-:-:S04]  /*3310*/  UIADD3 UR8, UPT, UPT, -UR4, 0x100000, URZ ;  /* 0x0010000004087890 */ /* 0x000fc8000fffe1ff */
[----:B------:R-:W-:Y:S02]  /*3320*/  USHF.L.U32 UR9, UR8, 0xb, URZ ;  /* 0x0000000b08097899 */ /* 0x000fe400080006ff */
[----:B------:R-:W-:Y:S02]  /*3330*/  USHF.L.U32 UR8, UR8, 0x1, URZ ;  /* 0x0000000108087899 */ /* 0x000fe400080006ff */
[----:B----4-:R-:W-:Y:S01]  /*3340*/  ULEA UR5, UR5, UR6, 0x18 ;  /* 0x0000000605057291 */ /* 0x010fe2000f8ec0ff */
[----:B------:R-:W4:Y:S11]  /*3350*/  FENCE.VIEW.ASYNC.S ;  /* 0x00000000000073c6 */ /* 0x000f360000000000 */
[----:B----4-:R4:W5:Y:S01]  /*3360*/  SYNCS.EXCH.64 URZ, [UR5+0x180], UR8 ;  /* 0x0001800805ff75b2 */ /* 0x0109620008000100 */
[----:B------:R-:W-:Y:S01]  /*3370*/  NOP ;  /* 0x0000000000007918 */ /* 0x000fe20000000000 */
[----:B------:R-:W1:-:S00]  /*3380*/  USETMAXREG.DEALLOC.CTAPOOL 0x40 ;  /* 0x00000040000079c8 */ /* 0x000e4000080e0500 */
[----:B-1----:R-:W1:Y:S01]  /*3390*/  S2R R9, SR_CgaCtaId ;  /* 0x0000000000097919 */ /* 0x002e620000008800 */
[----:B-----5:R-:W-:Y:S01]  /*33a0*/  NOP ;  /* 0x0000000000007918 */ /* 0x020fe20000000000 */
[----:B--23--:R-:W-:Y:S02]  /*33b0*/  MOV R4, 0x40 ;  /* 0x0000004000047802 */ /* 0x00cfe40000000f00 */
[----:B------:R-:W-:Y:S02]  /*33c0*/  MOV R8, 0x400 ;  /* 0x0000040000087802 */ /* 0x000fe40000000f00 */
[C---:B-1----:R-:W-:Y:S02]  /*33d0*/  LEA R4, R9.reuse, R4, 0x18 ;  /* 0x0000000409047211 */ /* 0x042fe400078ec0ff */
[----:B------:R-:W-:-:S04]  /*33e0*/  LEA R8, R9, R8, 0x18 ;  /* 0x0000000809087211 */ /* 0x000fc800078ec0ff */
[----:B------:R-:W1:Y:S02]  /*33f0*/  LDS.U8 R4, [R4] ;  /* 0x0000000004047984 */ /* 0x000e640000000000 */
[----:B-1----:R-:W-:-:S13]  /*3400*/  ISETP.NE.AND P0, PT, R4, RZ, PT ;  /* 0x000000ff0400720c */ /* 0x002fda0003f05270 */
[----:B----4-:R-:W-:Y:S05]  /*3410*/  @P0 BRA `(.L_x_37) ;  /* 0x0000000400500947 */ /* 0x010fea0003800000 */
[C---:B------:R-:W-:Y:S02]  /*3420*/  LOP3.LUT R4, R9.reuse, 0x1, RZ, 0xc0, !PT ;  /* 0x0000000109047812 */ /* 0x040fe400078ec0ff */
[----:B------:R-:W-:Y:S02]  /*3430*/  LOP3.LUT R15, R9, 0x1, RZ, 0x3c, !PT ;  /* 0x00000001090f7812 */ /* 0x000fe400078e3cff */
[----:B------:R-:W-:-:S13]  /*3440*/  ISETP.NE.U32.AND P1, PT, R4, 0x1, PT ;  /* 0x000000010400780c */ /* 0x000fda0003f25070 */
[----:B------:R-:W-:Y:S05]  /*3450*/  @!P1 BRA `(.L_x_38) ;  /* 0x0000000000c49947 */ /* 0x000fea0003800000 */
[----:B------:R-:W-:Y:S01]  /*3460*/  ELECT P0, URZ, PT ;  /* 0x0000000000ff782f */ /* 0x000fe20003800000 */
[----:B------:R-:W-:-:S12]  /*3470*/  BSSY B0, `(.L_x_38) ;  /* 0x000002f000007945 */ /* 0x000fd80003800000 */
[----:B------:R-:W-:Y:S05]  /*3480*/  @!P0 BRA `(.L_x_39) ;  /* 0x0000000000b48947 */ /* 0x000fea0003800000 */
[----:B------:R-:W-:-:S05]  /*3490*/  UMOV UR4, 0x10 ;  /* 0x0000001000047882 */ /* 0x000fca0000000000 */
[----:B------:R-:W-:Y:S04]  /*34a0*/  DEPBAR.LE SB1, 0x36 ;  /* 0x00009d800000791a */ /* 0x000fe80000000000 */
[----:B------:R-:W1:Y:S02]  /*34b0*/  UTCATOMSWS.2CTA.FIND_AND_SET.ALIGN UP0, UR4, UR4 ;  /* 0x00000004000475e3 */ /* 0x000e640008200800 */
[----:B-1----:R-:W-:Y:S01]  /*34c0*/  PLOP3.LUT P0, PT, PT, PT, UP0, 0x80, 0x8 ;  /* 0x000000000008781c */ /* 0x002fe20003f0f008 */
[----:B------:R-:W-:-:S03]  /*34d0*/  IMAD.U32 R13, RZ, RZ, UR4 ;  /* 0x00000004ff0d7e24 */ /* 0x000fc6000f8e00ff */
[----:B------:R-:W-:-:S04]  /*34e0*/  SEL R4, RZ, 0xffffffff, !P0 ;  /* 0xffffffffff047807 */ /* 0x000fc80004000000 */
[----:B------:R-:W-:-:S13]  /*34f0*/  ISETP.NE.AND P0, PT, R4, RZ, PT ;  /* 0x000000ff0400720c */ /* 0x000fda0003f05270 */
[----:B------:R-:W-:Y:S05]  /*3500*/  @P0 BRA `(.L_x_40) ;  /* 0x0000000000240947 */ /* 0x000fea0003800000 */
.L_x_41:
[----:B------:R-:W-:Y:S05]  /*3510*/  NANOSLEEP 0x64 ;  /* 0x000000640000795d */ /* 0x000fea0003800000 */
[----:B------:R-:W-:-:S05]  /*3520*/  UMOV UR4, 0x10 ;  /* 0x0000001000047882 */ /* 0x000fca0000000000 */
[----:B------:R-:W-:Y:S04]  /*3530*/  DEPBAR.LE SB1, 0x36 ;  /* 0x00009d800000791a */ /* 0x000fe80000000000 */
[----:B------:R-:W1:Y:S02]  /*3540*/  UTCATOMSWS.2CTA.FIND_AND_SET.ALIGN UP0, UR4, UR4 ;  /* 0x00000004000475e3 */ /* 0x000e640008200800 */
[----:B-1----:R-:W-:Y:S01]  /*3550*/  PLOP3.LUT P0, PT, PT, PT, UP0, 0x80, 0x8 ;  /* 0x000000000008781c */ /* 0x002fe20003f0f008 */
[----:B------:R-:W-:-:S03]  /*3560*/  IMAD.U32 R13, RZ, RZ, UR4 ;  /* 0x00000004ff0d7e24 */ /* 0x000fc6000f8e00ff */
[----:B------:R-:W-:-:S04]  /*3570*/  SEL R4, RZ, 0xffffffff, !P0 ;  /* 0xffffffffff047807 */ /* 0x000fc80004000000 */
[----:B------:R-:W-:-:S13]  /*3580*/  ISETP.NE.AND P0, PT, R4, RZ, PT ;  /* 0x000000ff0400720c */ /* 0x000fda0003f05270 */
[----:B------:R-:W-:Y:S05]  /*3590*/  @!P0 BRA `(.L_x_41) ;  /* 0xfffffffc00dc8947 */ /* 0x000fea000383ffff */
.L_x_40:
[----:B------:R-:W-:Y:S01]  /*35a0*/  MOV R16, 0x60 ;  /* 0x0000006000107802 */ /* 0x000fe20000000f00 */
[----:B------:R-:W-:Y:S01]  /*35b0*/  VIADD R4, R8, 0x188 ;  /* 0x0000018808047836 */ /* 0x000fe20000000000 */
[----:B------:R-:W-:Y:S01]  /*35c0*/  MOV R14, 0x58 ;  /* 0x00000058000e7802 */ /* 0x000fe20000000f00 */
[----:B------:R-:W-:Y:S01]  /*35d0*/  IMAD.MOV.U32 R12, RZ, RZ, 0x4 ;  /* 0x00000004ff0c7424 */ /* 0x000fe200078e00ff */
[C---:B------:R-:W-:Y:S02]  /*35e0*/  LEA R16, R9.reuse, R16, 0x18 ;  /* 0x0000001009107211 */ /* 0x040fe400078ec0ff */
[----:B------:R-:W-:-:S03]  /*35f0*/  LEA R14, R9, R14, 0x18 ;  /* 0x0000000e090e7211 */ /* 0x000fc600078ec0ff */
[----:B------:R-:W1:Y:S02]  /*3600*/  LDS R10, [R16] ;  /* 0x00000000100a7984 */ /* 0x000e640000000800 */
[----:B-1----:R-:W-:-:S04]  /*3610*/  IMAD.U32 R10, R10, -0x80000000, RZ ;  /* 0x800000000a0a7824 */ /* 0x002fc800078e00ff */
[----:B------:R-:W1:Y:S02]  /*3620*/  SYNCS.PHASECHK.TRANS64.TRYWAIT P0, [R14+URZ], R10 ;  /* 0x0000000a0e0075a7 */ /* 0x000e6400080011ff */
[----:B-1----:R-:W-:Y:S05]  /*3630*/  @P0 BRA `(.L_x_42) ;  /* 0x0000000000080947 */ /* 0x002fea0003800000 */
[----:B------:R-:W1:Y:S02]  /*3640*/  SYNCS.PHASECHK.TRANS64.TRYWAIT P0, [R14+URZ], R10 ;  /* 0x0000000a0e0075a7 */ /* 0x000e6400080011ff */
[----:B-1----:R-:W-:Y:S05]  /*3650*/  @!P0 BRA `(.L_x_43) ;  /* 0x0000009000c08947 */ /* 0x002fea0003800000 */
.L_x_42:
[----:B------:R-:W-:Y:S01]  /*3660*/  PRMT R5, R15, 0x654, R14 ;  /* 0x000006540f057816 */ /* 0x000fe2000000000e */
[----:B-1----:R-:W-:Y:S01]  /*3670*/  IMAD.SHL.U32 R11, R13, 0x20, RZ ;  /* 0x000000200d0b7824 */ /* 0x002fe200078e00ff */
[----:B------:R-:W-:Y:S01]  /*3680*/  PRMT R4, R15, 0x654, R4 ;  /* 0x000006540f047816 */ /* 0x000fe20000000004 */
[----:B------:R-:W-:Y:S01]  /*3690*/  IMAD.MOV.U32 R10, RZ, RZ, 0xffff ;  /* 0x0000ffffff0a7424 */ /* 0x000fe200078e00ff */
[----:B------:R1:W-:Y:S01]  /*36a0*/  SYNCS.ARRIVE.TRANS64.RED RZ, [R5+URZ], R12 ;  /* 0x0000000c05ff79a7 */ /* 0x0003e200080004ff */
[----:B------:R-:W-:Y:S01]  /*36b0*/  IMAD.MOV.U32 R7, RZ, RZ, 0x1 ;  /* 0x00000001ff077424 */ /* 0x000fe200078e00ff */
[----:B------:R2:W-:Y:S01]  /*36c0*/  STS [R8+0x188], R11 ;  /* 0x0001880b08007388 */ /* 0x0005e20000000800 */
[----:B------:R-:W-:Y:S01]  /*36d0*/  VIADD R14, R13, 0x10 ;  /* 0x000000100d0e7836 */ /* 0x000fe20000000000 */
[----:B------:R-:W-:Y:S02]  /*36e0*/  SHF.L.U32 R10, R10, R13, RZ ;  /* 0x0000000d0a0a7219 */ /* 0x000fe400000006ff */
[----:B------:R2:W-:Y:S02]  /*36f0*/  STAS [R4.64], R13 ;  /* 0x0000000d04007dbd */ /* 0x0005e4000c0008ff */
[----:B------:R-:W-:-:S04]  /*3700*/  SHF.L.U32 R17, R7, R14, RZ ;  /* 0x0000000e07117219 */ /* 0x000fc800000006ff */
[----:B------:R-:W-:Y:S02]  /*3710*/  LOP3.LUT R10, R17, R10, RZ, 0xfc, !PT ;  /* 0x0000000a110a7212 */ /* 0x000fe400078efcff */
[----:B-1----:R-:W-:-:S04]  /*3720*/  MOV R12, 0x50 ;  /* 0x00000050000c7802 */ /* 0x002fc80000000f00 */
[----:B------:R-:W-:-:S05]  /*3730*/  LEA R17, R9, R12, 0x18 ;  /* 0x0000000c09117211 */ /* 0x000fca00078ec0ff */
[----:B------:R2:W-:Y:S04]  /*3740*/  ATOMS.OR RZ, [R17], R10 ;  /* 0x0000000a11ff738c */ /* 0x0005e80003000000 */
[----:B------:R2:W-:Y:S02]  /*3750*/  ATOMS.XOR RZ, [R16], R7 ;  /* 0x0000000710ff738c */ /* 0x0005e40003800000 */
.L_x_39:
[----:B------:R-:W-:Y:S05]  /*3760*/  BSYNC B0 ;  /* 0x0000000000007941 */ /* 0x000fea0003800000 */
.L_x_38:
[----:B------:R-:W-:Y:S05]  /*3770*/  @P1 BRA `(.L_x_44) ;  /* 0x0000000000881947 */ /* 0x000fea0003800000 */
[----:B------:R-:W-:Y:S05]  /*3780*/  WARPSYNC.ALL ;  /* 0x0000000000007948 */ /* 0x000fea0003800000 */
[----:B------:R-:W-:Y:S01]  /*3790*/  NOP ;  /* 0x0000000000007918 */ /* 0x000fe20000000000 */
[----:B------:R-:W-:-:S13]  /*37a0*/  ELECT P0, URZ, PT ;  /* 0x0000000000ff782f */ /* 0x000fda0003800000 */
[----:B------:R-:W-:Y:S05]  /*37b0*/  @!P0 BRA `(.L_x_44) ;  /* 0x0000000000788947 */ /* 0x000fea0003800000 */
[----:B--2---:R-:W-:Y:S02]  /*37c0*/  MOV R4, 0x60 ;  /* 0x0000006000047802 */ /* 0x004fe40000000f00 */
[----:B------:R-:W-:Y:S02]  /*37d0*/  MOV R10, 0x58 ;  /* 0x00000058000a7802 */ /* 0x000fe40000000f00 */
        /* <DEDUP_REMOVED lines=8> */
.L_x_45:
[----:B------:R-:W2:Y:S01]  /*3860*/  LDS R12, [R8+0x188] ;  /* 0x00018800080c7984 */ /* 0x000ea20000000800 */
[----:B-1----:R-:W-:Y:S01]  /*3870*/  IMAD.MOV.U32 R5, RZ, RZ, 0xffff ;  /* 0x0000ffffff057424 */ /* 0x002fe200078e00ff */
[----:B------:R-:W-:Y:S01]  /*3880*/  PRMT R10, R15, 0x654, R10 ;  /* 0x000006540f0a7816 */ /* 0x000fe2000000000a */
[----:B------:R-:W-:Y:S02]  /*3890*/  IMAD.MOV.U32 R4, RZ, RZ, 0x1 ;  /* 0x00000001ff047424 */ /* 0x000fe400078e00ff */
[C---:B--2---:R-:W-:Y:S01]  /*38a0*/  IMAD.SHL.U32 R13, R12.reuse, 0x20, RZ ;  /* 0x000000200c0d7824 */ /* 0x044fe200078e00ff */
[----:B------:R-:W-:Y:S01]  /*38b0*/  SHF.L.U32 R5, R5, R12, RZ ;  /* 0x0000000c05057219 */ /* 0x000fe200000006ff */
[----:B------:R-:W-:-:S03]  /*38c0*/  VIADD R11, R12, 0x10 ;  /* 0x000000100c0b7836 */ /* 0x000fc60000000000 */
[----:B------:R1:W-:Y:S01]  /*38d0*/  STS [R8+0x188], R13 ;  /* 0x0001880d08007388 */ /* 0x0003e20000000800 */
[----:B------:R-:W-:Y:S02]  /*38e0*/  MOV R12, 0x50 ;  /* 0x00000050000c7802 */ /* 0x000fe40000000f00 */
[----:B------:R-:W-:Y:S02]  /*38f0*/  SHF.L.U32 R14, R4, R11, RZ ;  /* 0x0000000b040e7219 */ /* 0x000fe400000006ff */
[----:B------:R-:W-:Y:S02]  /*3900*/  LEA R12, R9, R12, 0x18 ;  /* 0x0000000c090c7211 */ /* 0x000fe400078ec0ff */
[----:B------:R-:W-:-:S05]  /*3910*/  LOP3.LUT R5, R14, R5, RZ, 0xfc, !PT ;  /* 0x000000050e057212 */ /* 0x000fca00078efcff */
[----:B------:R1:W-:Y:S01]  /*3920*/  ATOMS.OR RZ, [R12], R5 ;  /* 0x000000050cff738c */ /* 0x0003e20003000000 */
[----:B------:R1:W-:Y:S03]  /*3930*/  SYNCS.ARRIVE.TRANS64.RED.A1T0 RZ, [R10+URZ], RZ ;  /* 0x000000ff0aff79a7 */ /* 0x0003e600081004ff */
[----:B------:R1:W-:Y:S01]  /*3940*/  ATOMS.XOR RZ, [R7], R4 ;  /* 0x0000000407ff738c */ /* 0x0003e20003800000 */
[----:B------:R-:W-:Y:S05]  /*3950*/  BRA `(.L_x_44) ;  /* 0x0000000000107947 */ /* 0x000fea0003800000 */
.L_x_37:
[----:B------:R-:W-:Y:S02]  /*3960*/  MOV R5, 0xffffffff ;  /* 0xffffffff00057802 */ /* 0x000fe40000000f00 */
[----:B------:R-:W-:-:S03]  /*3970*/  MOV R4, 0x39a0 ;  /* 0x000039a000047802 */ /* 0x000fc60000000f00 */
[----:B------:R1:W-:Y:S04]  /*3980*/  STS [R8+0x188], R5 ;  /* 0x0001880508007388 */ /* 0x0003e80000000800 */
[----:B-1----:R-:W-:Y:S05]  /*3990*/  CALL.REL.NOINC `($__internal_1_$__cuda_sm10x_tcgen05_guardrail_trap_phase_invalid_during_alloc) ;  /* 0x0000009800387944 */ /* 0x002fea0003c00000 */
.L_x_44:
[----:B------:R-:W-:Y:S05]  /*39a0*/  WARPSYNC.ALL ;  /* 0x0000000000007948 */ /* 0x000fea0003800000 */
[----:B------:R-:W-:Y:S01]  /*39b0*/  NOP ;  /* 0x0000000000007918 */ /* 0x000fe20000000000 */
[----:B------:R-:W3:Y:S01]  /*39c0*/  S2UR UR5, SR_CgaCtaId ;  /* 0x00000000000579c3 */ /* 0x000ee20000008800 */
[----:B------:R-:W-:-:S07]  /*39d0*/  UMOV UR4, 0x400 ;  /* 0x0000040000047882 */ /* 0x000fce0000000000 */
[----:B------:R-:W-:Y:S01]  /*39e0*/  BAR.SYNC.DEFER_BLOCKING 0x2, 0x120 ;  /* 0x0084800000007b1d */ /* 0x000fe20000010000 */
[----:B------:R-:W-:Y:S02]  /*39f0*/  UISETP.NE.AND UP0, UPT, UR22, URZ, UPT ;  /* 0x000000ff1600728c */ /* 0x000fe4000bf05270 */
[----:B---3--:R-:W-:-:S04]  /*3a00*/  ULEA UR4, UR5, UR4, 0x18 ;  /* 0x0000000405047291 */ /* 0x008fc8000f8ec0ff */
[----:B------:R-:W-:-:S04]  /*3a10*/  UIADD3 UR6, UPT, UPT, UR4, 0x800, URZ ;  /* 0x0000080004067890 */ /* 0x000fc8000fffe0ff */
[----:B------:R-:W-:Y:S01]  /*3a20*/  USHF.R.U32.HI UR6, URZ, 0x4, UR6 ;  /* 0x00000004ff067899 */ /* 0x000fe20008011606 */
[----:B------:R-:W-:Y:S03]  /*3a30*/  LDS R18, [UR4+0x188] ;  /* 0x00018804ff127984 */ /* 0x000fe60008000800 */
[----:B------:R-:W-:-:S04]  /*3a40*/  ULOP3.LUT UR6, UR6, 0x3fc0, URZ, 0xc0, !UPT ;  /* 0x00003fc006067892 */ /* 0x000fc8000f8ec0ff */
[----:B------:R-:W-:-:S06]  /*3a50*/  ULOP3.LUT UR6, UR6, 0x10000, URZ, 0xfc, !UPT ;  /* 0x0001000006067892 */ /* 0x000fcc000f8efcff */
[----:B-12---:R-:W-:-:S06]  /*3a60*/  MOV R4, UR6 ;  /* 0x0000000600047c02 */ /* 0x006fcc0008000f00 */
[----:B------:R-:W1:Y:S02]  /*3a70*/  SHFL.IDX PT, R4, R4, RZ, 0x1f ;  /* 0x00001fff04047589 */ /* 0x000e6400000e0000 */
[----:B-1----:R-:W-:Y:S01]  /*3a80*/  R2UR UR54, R4 ;  /* 0x00000000043672ca */ /* 0x002fe200000e0000 */
[----:B------:R-:W-:-:S14]  /*3a90*/  BRA.U UP0, `(.L_x_47) ;  /* 0x00000011002c7547 */ /* 0x000fdc000b800000 */
[----:B------:R-:W1:Y:S02]  /*3aa0*/  SYNCS.PHASECHK.TRANS64.TRYWAIT P0, [UR4], RZ ;  /* 0x000000ffff0075a7 */ /* 0x000e640008001104 */
[----:B-1----:R-:W-:Y:S05]  /*3ab0*/  @!P0 BRA `(.L_x_48) ;  /* 0x0000008c00d88947 */ /* 0x002fea0003800000 */
.L_x_118:
[----:B------:R-:W2:Y:S01]  /*3ac0*/  SYNCS.PHASECHK.TRANS64.TRYWAIT P0, [UR4+0x10], RZ ;  /* 0x000010ffff0075a7 */ /* 0x000ea20008001104 */
[----:B------:R-:W3:Y:S01]  /*3ad0*/  LDCU UR18, c[0x0][0x38c] ;  /* 0x00007180ff1277ac */ /* 0x000ee20008000800 */
[----:B-1----:R-:W-:Y:S01]  /*3ae0*/  CS2R R4, SRZ ;  /* 0x0000000000047805 */ /* 0x002fe2000001ff00 */
[----:B------:R-:W-:Y:S02]  /*3af0*/  UIADD3 UR20, UPT, UPT, UR4, 0x6800, URZ ;  /* 0x0000680004147890 */ /* 0x000fe4000fffe0ff */
[----:B------:R-:W-:-:S03]  /*3b00*/  UIADD3 UR52, UPT, UPT, UR54, 0x2, URZ ;  /* 0x0000000236347890 */ /* 0x000fc6000fffe0ff */
[C---:B------:R-:W-:Y:S01]  /*3b10*/  R2UR UR12, R5.reuse ;  /* 0x00000000050c72ca */ /* 0x040fe200000e0000 */
[----:B------:R-:W-:Y:S01]  /*3b20*/  USHF.R.U32.HI UR20, URZ, 0x4, UR20 ;  /* 0x00000004ff147899 */ /* 0x000fe20008011614 */
[C---:B------:R-:W-:Y:S01]  /*3b30*/  R2UR UR11, R4.reuse ;  /* 0x00000000040b72ca */ /* 0x040fe200000e0000 */
[----:B------:R-:W-:Y:S01]  /*3b40*/  UIADD3 UR50, UPT, UPT, UR54, 0x200, URZ ;  /* 0x0000020036327890 */ /* 0x000fe2000fffe0ff */
[C---:B------:R-:W-:Y:S01]  /*3b50*/  R2UR UR10, R5.reuse ;  /* 0x00000000050a72ca */ /* 0x040fe200000e0000 */
[----:B------:R-:W-:Y:S01]  /*3b60*/  ULOP3.LUT UR20, UR20, 0x3fc0, URZ, 0xc0, !UPT ;  /* 0x00003fc014147892 */ /* 0x000fe2000f8ec0ff */
[C---:B------:R-:W-:Y:S01]  /*3b70*/  R2UR UR9, R4.reuse ;  /* 0x00000000040972ca */ /* 0x040fe200000e0000 */
[----:B------:R-:W-:Y:S01]  /*3b80*/  UIADD3 UR48, UPT, UPT, UR54, 0x202, URZ ;  /* 0x0000020236307890 */ /* 0x000fe2000fffe0ff */
[----:B------:R-:W-:Y:S01]  /*3b90*/  R2UR UR6, R5 ;  /* 0x00000000050672ca */ /* 0x000fe200000e0000 */
[----:B------:R-:W-:Y:S01]  /*3ba0*/  ULOP3.LUT UR36, UR20, 0x10000, URZ, 0xfc, !UPT ;  /* 0x0001000014247892 */ /* 0x000fe2000f8efcff */
[----:B------:R-:W-:Y:S01]  /*3bb0*/  R2UR UR8, R4 ;  /* 0x00000000040872ca */ /* 0x000fe200000e0000 */
[----:B---3--:R-:W-:-:S02]  /*3bc0*/  UIADD3 UR17, UPT, UPT, -UR18, URZ, URZ ;  /* 0x000000ff12117290 */ /* 0x008fc4000fffe1ff */
[----:B------:R-:W-:Y:S02]  /*3bd0*/  UIADD3 UR16, UPT, UPT, UR18, -0x1, URZ ;  /* 0xffffffff12107890 */ /* 0x000fe4000fffe0ff */
[----:B------:R-:W-:Y:S02]  /*3be0*/  USHF.R.S32.HI UR17, URZ, 0x1f, UR17 ;  /* 0x0000001fff117899 */ /* 0x000fe40008011411 */
[----:B------:R-:W-:Y:S02]  /*3bf0*/  UIADD3 UR46, UPT, UPT, UR54, 0x400, URZ ;  /* 0x00000400362e7890 */ /* 0x000fe4000fffe0ff */
[----:B------:R-:W-:Y:S01]  /*3c00*/  UIADD3 UR44, UPT, UPT, UR54, 0x402, URZ ;  /* 0x00000402362c7890 */ /* 0x000fe2000fffe0ff */
[----:B------:R-:W-:Y:S01]  /*3c10*/  UMOV UR34, 0x0 ;  /* 0x0000000000227882 */ /* 0x000fe20000000000 */
        /* <DEDUP_REMOVED lines=11> */
[----:B------:R-:W-:Y:S01]  /*3cd0*/  UIADD3 UR23, UPT, UPT, UR4, 0x110, URZ ;  /* 0x0000011004177890 */ /* 0x000fe2000fffe0ff */
[----:B------:R-:W-:Y:S01]  /*3ce0*/  UMOV UR5, 0x3 ;  /* 0x0000000300057882 */ /* 0x000fe20000000000 */
[----:B------:R-:W-:-:S02]  /*3cf0*/  UIADD3 UR21, UPT, UPT, UR4, 0x90, URZ ;  /* 0x0000009004157890 */ /* 0x000fc4000fffe0ff */
[----:B------:R-:W-:Y:S02]  /*3d00*/  ULOP3.LUT UR19, UR15, 0xffff, URZ, 0xc0, !UPT ;  /* 0x0000ffff0f137892 */ /* 0x000fe4000f8ec0ff */
[----:B------:R-:W-:Y:S02]  /*3d10*/  UISETP.GT.AND UP0, UPT, UR18, URZ, UPT ;  /* 0x000000ff1200728c */ /* 0x000fe4000bf04270 */
[----:B------:R-:W-:Y:S01]  /*3d20*/  USHF.R.S32.HI UR13, URZ, 0x1f, UR16 ;  /* 0x0000001fff0d7899 */ /* 0x000fe20008011410 */
[----:B------:R-:W-:Y:S01]  /*3d30*/  UMOV UR55, 0x80004020 ;  /* 0x8000402000377882 */ /* 0x000fe20000000000 */
[----:B------:R-:W-:Y:S01]  /*3d40*/  ULEA.HI UR17, UR17, -UR18, URZ, 0x7 ;  /* 0x8000001211117291 */ /* 0x000fe2000f8f38ff */
[----:B------:R-:W-:Y:S01]  /*3d50*/  UMOV UR53, 0x80004020 ;  /* 0x8000402000357882 */ /* 0x000fe20000000000 */
[----:B------:R-:W-:Y:S01]  /*3d60*/  UIADD3 UR58, UPT, UPT, UR36, 0x2, URZ ;  /* 0x00000002243a7890 */ /* 0x000fe2000fffe0ff */
        /* <DEDUP_REMOVED lines=9> */
[----:B------:R-:W-:Y:S01]  /*3e00*/  UMOV UR59, 0x80004020 ;  /* 0x80004020003b7882 */ /* 0x000fe20000000000 */
[----:B------:R-:W-:Y:S01]  /*3e10*/  UMOV UR57, 0x80004020 ;  /* 0x8000402000397882 */ /* 0x000fe20000000000 */
[----:B------:R-:W-:Y:S01]  /*3e20*/  UMOV UR43, 0x80004020 ;  /* 0x80004020002b7882 */ /* 0x000fe20000000000 */
[----:B------:R-:W-:Y:S01]  /*3e30*/  UMOV UR41, 0x80004020 ;  /* 0x8000402000297882 */ /* 0x000fe20000000000 */
[----:B------:R-:W-:Y:S01]  /*3e40*/  UMOV UR39, 0x80004020 ;  /* 0x8000402000277882 */ /* 0x000fe20000000000 */
[----:B--2---:R-:W-:Y:S05]  /*3e50*/  @!P0 BRA `(.L_x_49) ;  /* 0x0000008c00088947 */ /* 0x004fea0003800000 */
.L_x_120:
[----:B------:R-:W-:Y:S01]  /*3e60*/  UTCQMMA.2CTA gdesc[UR54], gdesc[UR36], tmem[UR12], tmem[UR34], idesc[UR35], !UPT ;  /* 0x00ff2224360075ea */ /* 0x000fe2000fa0030c */
[----:B------:R-:W-:Y:S01]  /*3e70*/  UTCQMMA.2CTA gdesc[UR52], gdesc[UR58], tmem[UR11], tmem[UR32], idesc[UR33], UPT ;  /* 0x00ff203a340075ea */ /* 0x000fe2000ba0030b */
[----:B------:R-:W-:Y:S01]  /*3e80*/  UTCQMMA.2CTA gdesc[UR50], gdesc[UR56], tmem[UR10], tmem[UR30], idesc[UR31], UPT ;  /* 0x00ff1e38320075ea */ /* 0x000fe2000ba0030a */
[----:B------:R-:W-:Y:S01]  /*3e90*/  UTCQMMA.2CTA gdesc[UR48], gdesc[UR42], tmem[UR9], tmem[UR28], idesc[UR29], UPT ;  /* 0x00ff1c2a300075ea */ /* 0x000fe2000ba00309 */
[----:B------:R2:W-:Y:S01]  /*3ea0*/  UTCQMMA.2CTA gdesc[UR46], gdesc[UR40], tmem[UR6], tmem[UR26], idesc[UR27], UPT ;  /* 0x00ff1a282e0075ea */ /* 0x0005e2000ba00306 */
[----:B------:R3:W-:Y:S01]  /*3eb0*/  UTCQMMA.2CTA gdesc[UR44], gdesc[UR38], tmem[UR8], tmem[UR24], idesc[UR25], UPT ;  /* 0x00ff18262c0075ea */ /* 0x0007e2000ba00308 */
[----:B------:R3:W-:Y:S01]  /*3ec0*/  UTCBAR.2CTA.MULTICAST [UR23], URZ, UR5 ;  /* 0x000000ff170073e9 */ /* 0x0007e20008200805 */
[----:B------:R3:W-:Y:S01]  /*3ed0*/  UTCBAR.2CTA.MULTICAST [UR21], URZ, UR19 ;  /* 0x000000ff150073e9 */ /* 0x0007e20008200813 */
[----:B------:R-:W-:Y:S01]  /*3ee0*/  USHF.R.S32.HI UR17, URZ, 0x7, UR17 ;  /* 0x00000007ff117899 */ /* 0x000fe20008011411 */
[----:B------:R-:W-:Y:S01]  /*3ef0*/  CS2R R16, SRZ ;  /* 0x0000000000107805 */ /* 0x000fe2000001ff00 */
[----:B------:R-:W-:-:S02]  /*3f00*/  ULEA.HI UR13, UR13, UR16, URZ, 0x7 ;  /* 0x000000100d0d7291 */ /* 0x000fc4000f8f38ff */
[----:B------:R-:W-:Y:S02]  /*3f10*/  ULOP3.LUT UR17, URZ, UR17, URZ, 0x33, !UPT ;  /* 0x00000011ff117292 */ /* 0x000fe4000f8e33ff */
[----:B------:R-:W-:Y:S01]  /*3f20*/  @UP0 USHF.R.S32.HI UR17, URZ, 0x7, UR13 ;  /* 0x00000007ff110899 */ /* 0x000fe2000801140d */
[----:B------:R-:W-:-:S03]  /*3f30*/  UMOV UR20, URZ ;  /* 0x000000ff00147c82 */ /* 0x000fc60008000000 */
[----:B------:R-:W-:Y:S01]  /*3f40*/  UISETP.GE.AND UP0, UPT, UR17, 0x1, UPT ;  /* 0x000000011100788c */ /* 0x000fe2000bf06270 */
[----:B--2---:R-:W-:-:S08]  /*3f50*/  UMOV UR6, 0x1 ;  /* 0x0000000100067882 */ /* 0x004fd00000000000 */
[----:B------:R-:W-:Y:S05]  /*3f60*/  BRA.U !UP0, `(.L_x_50) ;  /* 0x0000000508fc7547 */ /* 0x000fea000b800000 */
[----:B------:R-:W-:Y:S01]  /*3f70*/  CS2R R16, SRZ ;  /* 0x0000000000107805 */ /* 0x000fe2000001ff00 */
[----:B------:R-:W-:Y:S01]  /*3f80*/  IMAD.MOV.U32 R10, RZ, RZ, RZ ;  /* 0x000000ffff0a7224 */ /* 0x000fe200078e00ff */
[----:B------:R-:W-:Y:S01]  /*3f90*/  CS2R R8, SRZ ;  /* 0x0000000000087805 */ /* 0x000fe2000001ff00 */
[----:B------:R-:W-:Y:S01]  /*3fa0*/  IMAD.MOV.U32 R7, RZ, RZ, RZ ;  /* 0x000000ffff077224 */ /* 0x000fe200078e00ff */
[----:B-1----:R-:W-:Y:S01]  /*3fb0*/  CS2R R4, SRZ ;  /* 0x0000000000047805 */ /* 0x002fe2000001ff00 */
[----:B------:R-:W-:Y:S01]  /*3fc0*/  UIADD3 UR10, UPT, UPT, -UR17, URZ, URZ ;  /* 0x000000ff110a7290 */ /* 0x000fe2000fffe1ff */
[----:B------:R-:W-:Y:S01]  /*3fd0*/  UMOV UR6, 0x1 ;  /* 0x0000000100067882 */ /* 0x000fe20000000000 */
[----:B------:R-:W-:Y:S01]  /*3fe0*/  UMOV UR20, URZ ;  /* 0x000000ff00147c82 */ /* 0x000fe20008000000 */
[----:B------:R-:W-:Y:S01]  /*3ff0*/  UMOV UR42, 0x0 ;  /* 0x00000000002a7882 */ /* 0x000fe20000000000 */
[----:B------:R-:W-:Y:S01]  /*4000*/  UMOV UR43, 0x10310010 ;  /* 0x10310010002b7882 */ /* 0x000fe20000000000 */
[----:B------:R-:W-:Y:S01]  /*4010*/  UMOV UR40, 0x0 ;  /* 0x0000000000287882 */ /* 0x000fe20000000000 */
[----:B------:R-:W-:Y:S01]  /*4020*/  UMOV UR41, 0x10310010 ;  /* 0x1031001000297882 */ /* 0x000fe20000000000 */
[----:B---3--:R-:W-:Y:S01]  /*4030*/  UMOV UR38, 0x0 ;  /* 0x0000000000267882 */ /* 0x008fe20000000000 */
[----:B------:R-:W-:Y:S01]  /*4040*/  UMOV UR39, 0x10310010 ;  /* 0x1031001000277882 */ /* 0x000fe20000000000 */
[----:B------:R-:W-:Y:S01]  /*4050*/  UMOV UR36, 0x0 ;  /* 0x0000000000247882 */ /* 0x000fe20000000000 */
[----:B------:R-:W-:Y:S01]  /*4060*/  UMOV UR37, 0x10310010 ;  /* 0x1031001000257882 */ /* 0x000fe20000000000 */
[----:B------:R-:W-:Y:S01]  /*4070*/  ULOP3.LUT UR9, UR15, 0xffff, URZ, 0xc0, !UPT ;  /* 0x0000ffff0f097892 */ /* 0x000fe2000f8ec0ff */
        /* <DEDUP_REMOVED lines=8> */
[----:B------:R-:W-:Y:S01]  /*4100*/  ULOP3.LUT UR8, UR15, 0xffff, URZ, 0xc0, !UPT ;  /* 0x0000ffff0f087892 */ /* 0x000fe2000f8ec0ff */
[----:B------:R-:W-:Y:S01]  /*4110*/  UMOV UR16, 0x0 ;  /* 0x0000000000107882 */ /* 0x000fe20000000000 */
[----:B------:R-:W-:Y:S01]  /*4120*/  UMOV UR17, 0x10200010 ;  /* 0x1020001000117882 */ /* 0x000fe20000000000 */
[----:B------:R-:W-:Y:S01]  /*4130*/  UMOV UR12, 0x0 ;  /* 0x00000000000c7882 */ /* 0x000fe20000000000 */
[----:B------:R-:W-:-:S08]  /*4140*/  UMOV UR13, 0x10200010 ;  /* 0x10200010000d7882 */ /* 0x000fd00000000000 */
.L_x_55:
[----:B----4-:R-:W-:Y:S01]  /*4150*/  ULEA UR11, UR6, UR4, 0x3 ;  /* 0x00000004060b7291 */ /* 0x010fe2000f8e18ff */
[----:B-1----:R-:W-:Y:S02]  /*4160*/  SHF.L.U32 R13, R16, 0x1f, RZ ;  /* 0x0000001f100d7819 */ /* 0x002fe400000006ff */
[----:B------:R-:W-:Y:S06]  /*4170*/  SHF.L.U32 R14, R17, 0x1f, RZ ;  /* 0x0000001f110e7819 */ /* 0x000fec00000006ff */
[----:B------:R-:W1:Y:S02]  /*4180*/  SYNCS.PHASECHK.TRANS64.TRYWAIT P0, [UR11+0x10], R13 ;  /* 0x0000100dff0075a7 */ /* 0x000e64000800110b */
[----:B-1----:R-:W-:Y:S05]  /*4190*/  @!P0 BRA `(.L_x_51) ;  /* 0x0000008800508947 */ /* 0x002fea0003800000 */
.L_x_122:
[----:B------:R-:W-:Y:S01]  /*41a0*/  UIMAD UR5, UR6, 0x3000, UR4 ;  /* 0x00003000060578a4 */ /* 0x000fe2000f8e0204 */
[----:B------:R-:W2:Y:S01]  /*41b0*/  SYNCS.PHASECHK.TRANS64.TRYWAIT P0, [UR4+0x118], R14 ;  /* 0x0001180eff0075a7 */ /* 0x000ea20008001104 */
[----:B------:R-:W-:Y:S01]  /*41c0*/  UISETP.NE.U32.AND UP0, UPT, UR20, URZ, UPT ;  /* 0x000000ff1400728c */ /* 0x000fe2000bf05070 */
[----:B-1----:R-:W-:Y:S01]  /*41d0*/  IMAD.MOV.U32 R13, RZ, RZ, 0x40 ;  /* 0x00000040ff0d7424 */ /* 0x002fe200078e00ff */
[----:B------:R-:W-:Y:S01]  /*41e0*/  UIADD3 UR21, UPT, UPT, UR5, 0x6800, URZ ;  /* 0x0000680005157890 */ /* 0x000fe2000fffe0ff */
[----:B------:R-:W-:Y:S01]  /*41f0*/  IMAD.MOV.U32 R12, RZ, RZ, 0x100 ;  /* 0x00000100ff0c7424 */ /* 0x000fe200078e00ff */
[----:B------:R-:W-:Y:S01]  /*4200*/  UMOV UR57, 0xc0004010 ;  /* 0xc000401000397882 */ /* 0x000fe20000000000 */
[----:B------:R-:W-:Y:S01]  /*4210*/  IMAD.MOV.U32 R11, RZ, RZ, 0x48 ;  /* 0x00000048ff0b7424 */ /* 0x000fe200078e00ff */
[----:B------:R-:W-:Y:S01]  /*4220*/  USHF.R.U32.HI UR21, URZ, 0x4, UR21 ;  /* 0x00000004ff157899 */ /* 0x000fe20008011615 */
[----:B------:R-:W-:Y:S01]  /*4230*/  R2UR UR26, R13 ;  /* 0x000000000d1a72ca */ /* 0x000fe200000e0000 */
[----:B------:R-:W-:Y:S01]  /*4240*/  IMAD.MOV.U32 R13, RZ, RZ, 0x100 ;  /* 0x00000100ff0d7424 */ /* 0x000fe200078e00ff */
[----:B------:R-:W-:Y:S01]  /*4250*/  R2UR UR27, R12 ;  /* 0x000000000c1b72ca */ /* 0x000fe200000e0000 */
[----:B------:R-:W-:Y:S01]  /*4260*/  ULOP3.LUT UR21, UR21, 0x3fc0, URZ, 0xc0, !UPT ;  /* 0x00003fc015157892 */ /* 0x000fe2000f8ec0ff */
[----:B------:R-:W-:Y:S01]  /*4270*/  R2UR UR24, R11 ;  /* 0x000000000b1872ca */ /* 0x000fe200000e0000 */
[----:B------:R-:W-:Y:S01]  /*4280*/  IMAD.MOV.U32 R12, RZ, RZ, 0x50 ;  /* 0x00000050ff0c7424 */ /* 0x000fe200078e00ff */
[----:B------:R-:W-:Y:S01]  /*4290*/  R2UR UR25, R13 ;  /* 0x000000000d1972ca */ /* 0x000fe200000e0000 */
[----:B------:R-:W-:Y:S01]  /*42a0*/  ULOP3.LUT UR56, UR21, 0x1000000, URZ, 0xfc, !UPT ;  /* 0x0100000015387892 */ /* 0x000fe2000f8efcff */
[----:B------:R-:W-:Y:S01]  /*42b0*/  IMAD.MOV.U32 R11, RZ, RZ, 0x100 ;  /* 0x00000100ff0b7424 */ /* 0x000fe200078e00ff */
[----:B------:R-:W-:Y:S01]  /*42c0*/  UMOV UR61, 0xc0004010 ;  /* 0xc0004010003d7882 */ /* 0x000fe20000000000 */
[----:B------:R-:W-:Y:S01]  /*42d0*/  R2UR UR21, R12 ;  /* 0x000000000c1572ca */ /* 0x000fe200000e0000 */
[----:B------:R-:W-:Y:S02]  /*42e0*/  UIADD3 UR60, UPT, UPT, UR56, 0x40, URZ ;  /* 0x00000040383c7890 */ /* 0x000fe4000fffe0ff */
[----:B------:R-:W-:Y:S01]  /*42f0*/  UIADD3 UR58, UPT, UPT, UR56, 0x80, URZ ;  /* 0x00000080383a7890 */ /* 0x000fe2000fffe0ff */
[----:B------:R-:W-:Y:S01]  /*4300*/  R2UR UR23, R11 ;  /* 0x000000000b1772ca */ /* 0x000fe200000e0000 */
[----:B------:R-:W-:Y:S01]  /*4310*/  UMOV UR59, 0xc0004010 ;  /* 0xc0004010003b7882 */ /* 0x000fe20000000000 */
[----:B------:R-:W-:Y:S02]  /*4320*/  @!UPT UIADD3 URZ, UPT, UPT, URZ, URZ, URZ ;  /* 0x000000fffffff290 */ /* 0x000fe4000fffe0ff */
[----:B--2---:R-:W-:Y:S11]  /*4330*/  @!P0 BRA `(.L_x_52) ;  /* 0x0000008800048947 */ /* 0x004ff60003800000 */
.L_x_124:
[----:B------:R-:W-:Y:S01]  /*4340*/  UTCQMMA.2CTA tmem[UR26], gdesc[UR56], tmem[UR27], tmem[UR42], idesc[UR43], UP0 ;  /* 0x00ff2a381a0079ea */ /* 0x000fe2000820031b */
[----:B------:R2:W-:Y:S01]  /*4350*/  UTCQMMA.2CTA tmem[UR24], gdesc[UR60], tmem[UR25], tmem[UR40], idesc[UR41], UPT ;  /* 0x00ff283c180079ea */ /* 0x0005e2000ba00319 */
[----:B------:R3:W-:Y:S01]  /*4360*/  UTCQMMA.2CTA tmem[UR21], gdesc[UR58], tmem[UR23], tmem[UR38], idesc[UR39], UPT ;  /* 0x00ff263a150079ea */ /* 0x0007e2000ba00317 */
[----:B------:R-:W4:Y:S01]  /*4370*/  SYNCS.PHASECHK.TRANS64.TRYWAIT P0, [UR4+0x120], R14 ;  /* 0x0001200eff0075a7 */ /* 0x000f220008001104 */
[----:B------:R-:W-:Y:S01]  /*4380*/  UIADD3 UR6, UPT, UPT, UR6, 0x1, URZ ;  /* 0x0000000106067890 */ /* 0x000fe2000fffe0ff */
[----:B------:R-:W-:Y:S01]  /*4390*/  IMAD.MOV.U32 R12, RZ, RZ, 0x58 ;  /* 0x00000058ff0c7424 */ /* 0x000fe200078e00ff */
[----:B------:R-:W-:Y:S01]  /*43a0*/  UIADD3 UR31, UPT, UPT, UR11, 0x90, URZ ;  /* 0x000000900b1f7890 */ /* 0x000fe2000fffe0ff */
[----:B-1----:R-:W-:Y:S01]  /*43b0*/  IMAD.MOV.U32 R11, RZ, RZ, 0x100 ;  /* 0x00000100ff0b7424 */ /* 0x002fe200078e00ff */
[----:B------:R-:W-:Y:S02]  /*43c0*/  UISETP.NE.AND UP0, UPT, UR6, 0x10, UPT ;  /* 0x000000100600788c */ /* 0x000fe4000bf05270 */
[----:B------:R-:W-:Y:S02]  /*43d0*/  R2UR UR5, R12 ;  /* 0x000000000c0572ca */ /* 0x000fe400000e0000 */
[----:B------:R-:W-:Y:S01]  /*43e0*/  USEL UR20, URZ, 0x1, UP0 ;  /* 0x00000001ff147887 */ /* 0x000fe20008000000 */
[----:B------:R-:W-:Y:S01]  /*43f0*/  R2UR UR11, R11 ;  /* 0x000000000b0b72ca */ /* 0x000fe200000e0000 */
[----:B------:R-:W-:Y:S04]  /*4400*/  USEL UR6, UR6, URZ, UP0 ;  /* 0x000000ff06067287 */ /* 0x000fe80008000000 */
[----:B------:R-:W-:Y:S01]  /*4410*/  ULEA UR30, UR6, UR4, 0x3 ;  /* 0x00000004061e7291 */ /* 0x000fe2000f8e18ff */
[----:B------:R-:W-:Y:S01]  /*4420*/  LOP3.LUT R16, R16, UR20, RZ, 0x3c, !PT ;  /* 0x0000001410107c12 */ /* 0x000fe2000f8e3cff */
[----:B--2---:R-:W-:Y:S01]  /*4430*/  UIADD3 UR24, UPT, UPT, UR56, 0xc0, URZ ;  /* 0x000000c038187890 */ /* 0x004fe2000fffe0ff */
[----:B---34-:R-:W-:Y:S11]  /*4440*/  @!P0 BRA `(.L_x_53) ;  /* 0x0000008400dc8947 */ /* 0x018ff60003800000 */
.L_x_126:
[----:B------:R-:W-:Y:S01]  /*4450*/  SHF.L.U32 R13, R16, 0x1f, RZ ;  /* 0x0000001f100d7819 */ /* 0x000fe200000006ff */
[----:B------:R-:W-:Y:S02]  /*4460*/  UMOV UR25, 0xc0004010 ;  /* 0xc000401000197882 */ /* 0x000fe40000000000 */
[----:B------:R2:W-:Y:S01]  /*4470*/  UTCQMMA.2CTA tmem[UR5], gdesc[UR24], tmem[UR11], tmem[UR36], idesc[UR37], UPT ;  /* 0x00ff2418050079ea */ /* 0x0005e2000ba0030b */
[----:B------:R2:W-:Y:S01]  /*4480*/  UTCBAR.2CTA.MULTICAST [UR31], URZ, UR9 ;  /* 0x000000ff1f0073e9 */ /* 0x0005e20008200809 */
[----:B------:R-:W3:Y:S02]  /*4490*/  SYNCS.PHASECHK.TRANS64.TRYWAIT P0, [UR30+0x10], R13 ;  /* 0x0000100dff0075a7 */ /* 0x000ee4000800111e */
[----:B--23--:R-:W-:Y:S05]  /*44a0*/  @!P0 BRA `(.L_x_54) ;  /* 0x0000008400e08947 */ /* 0x00cfea0003800000 */
.L_x_128:
        /* <DEDUP_REMOVED lines=8> */
[----:B------:R-:W-:Y:S01]  /*4530*/  USHF.R.U32.HI UR20, URZ, 0x4, UR20 ;  /* 0x00000004ff147899 */ /* 0x000fe20008011614 */
[----:B------:R-:W-:Y:S01]  /*4540*/  R2UR UR21, R5 ;  /* 0x00000000051572ca */ /* 0x000fe200000e0000 */
[----:B------:R-:W-:Y:S01]  /*4550*/  UIADD3 UR31, UPT, UPT, UR6, 0x1, URZ ;  /* 0x00000001061f7890 */ /* 0x000fe2000fffe0ff */
[----:B------:R-:W-:Y:S01]  /*4560*/  LOP3.LUT R17, R17, 0x1, RZ, 0x3c, !PT ;  /* 0x0000000111117812 */ /* 0x000fe200078e3cff */
[----:B------:R-:W-:Y:S02]  /*4570*/  ULOP3.LUT UR20, UR20, 0x3fc0, URZ, 0xc0, !UPT ;  /* 0x00003fc014147892 */ /* 0x000fe4000f8ec0ff */
[----:B------:R-:W-:Y:S02]  /*4580*/  UISETP.NE.AND UP0, UPT, UR31, 0x10, UPT ;  /* 0x000000101f00788c */ /* 0x000fe4000bf05270 */
[----:B------:R-:W-:Y:S02]  /*4590*/  ULOP3.LUT UR56, UR20, 0x10000, URZ, 0xfc, !UPT ;  /* 0x0001000014387892 */ /* 0x000fe4000f8efcff */
[----:B------:R-:W-:Y:S01]  /*45a0*/  UIADD3 UR10, UPT, UPT, UR10, 0x1, URZ ;  /* 0x000000010a0a7890 */ /* 0x000fe2000fffe0ff */
[----:B------:R-:W-:Y:S01]  /*45b0*/  R2UR UR20, R4 ;  /* 0x00000000041472ca */ /* 0x000fe200000e0000 */
[----:B------:R-:W-:Y:S02]  /*45c0*/  UIADD3 UR66, UPT, UPT, UR56, 0x2, URZ ;  /* 0x0000000238427890 */ /* 0x000fe4000fffe0ff */
[----:B------:R-:W-:Y:S02]  /*45d0*/  UIADD3 UR64, UPT, UPT, UR56, 0x100, URZ ;  /* 0x0000010038407890 */ /* 0x000fe4000fffe0ff */
[----:B------:R-:W-:Y:S02]  /*45e0*/  UIADD3 UR62, UPT, UPT, UR56, 0x102, URZ ;  /* 0x00000102383e7890 */ /* 0x000fe4000fffe0ff */
[----:B------:R-:W-:Y:S02]  /*45f0*/  UIADD3 UR60, UPT, UPT, UR56, 0x200, URZ ;  /* 0x00000200383c7890 */ /* 0x000fe4000fffe0ff */
[----:B------:R-:W-:Y:S02]  /*4600*/  UIADD3 UR58, UPT, UPT, UR56, 0x202, URZ ;  /* 0x00000202383a7890 */ /* 0x000fe4000fffe0ff */
[----:B------:R-:W-:Y:S01]  /*4610*/  USEL UR6, UR31, URZ, UP0 ;  /* 0x000000ff1f067287 */ /* 0x000fe20008000000 */
[----:B------:R-:W-:Y:S01]  /*4620*/  UMOV UR57, 0x80004020 ;  /* 0x8000402000397882 */ /* 0x000fe20000000000 */
[----:B------:R-:W-:Y:S01]  /*4630*/  UMOV UR67, 0x80004020 ;  /* 0x8000402000437882 */ /* 0x000fe20000000000 */
[----:B------:R2:W-:Y:S01]  /*4640*/  UTCQMMA.2CTA gdesc[UR54], gdesc[UR56], tmem[UR26], tmem[UR34], idesc[UR35], !UPT ;  /* 0x00ff2238360075ea */ /* 0x0005e2000fa0031a */
[----:B------:R-:W-:Y:S01]  /*4650*/  UTCQMMA.2CTA gdesc[UR52], gdesc[UR66], tmem[UR25], tmem[UR32], idesc[UR33], UPT ;  /* 0x00ff2042340075ea */ /* 0x000fe2000ba00319 */
[----:B------:R-:W-:Y:S01]  /*4660*/  UMOV UR65, 0x80004020 ;  /* 0x8000402000417882 */ /* 0x000fe20000000000 */
[----:B------:R-:W-:Y:S01]  /*4670*/  UMOV UR63, 0x80004020 ;  /* 0x80004020003f7882 */ /* 0x000fe20000000000 */
[----:B------:R-:W-:Y:S01]  /*4680*/  UTCQMMA.2CTA gdesc[UR50], gdesc[UR64], tmem[UR24], tmem[UR28], idesc[UR29], UPT ;  /* 0x00ff1c40320075ea */ /* 0x000fe2000ba00318 */
[----:B------:R-:W-:Y:S01]  /*4690*/  UTCQMMA.2CTA gdesc[UR48], gdesc[UR62], tmem[UR23], tmem[UR18], idesc[UR19], UPT ;  /* 0x00ff123e300075ea */ /* 0x000fe2000ba00317 */
[----:B------:R-:W-:Y:S01]  /*46a0*/  UMOV UR61, 0x80004020 ;  /* 0x80004020003d7882 */ /* 0x000fe20000000000 */
[----:B------:R-:W-:Y:S01]  /*46b0*/  UMOV UR59, 0x80004020 ;  /* 0x80004020003b7882 */ /* 0x000fe20000000000 */
[----:B------:R-:W-:Y:S01]  /*46c0*/  UTCQMMA.2CTA gdesc[UR46], gdesc[UR60], tmem[UR21], tmem[UR16], idesc[UR17], UPT ;  /* 0x00ff103c2e0075ea */ /* 0x000fe2000ba00315 */
[----:B------:R3:W-:Y:S01]  /*46d0*/  UTCQMMA.2CTA gdesc[UR44], gdesc[UR58], tmem[UR20], tmem[UR12], idesc[UR13], UPT ;  /* 0x00ff0c3a2c0075ea */ /* 0x0007e2000ba00314 */
[----:B------:R-:W-:Y:S02]  /*46e0*/  UMOV UR11, 0x3 ;  /* 0x00000003000b7882 */ /* 0x000fe40000000000 */
[----:B------:R4:W-:Y:S01]  /*46f0*/  UTCBAR.2CTA.MULTICAST [UR27], URZ, UR11 ;  /* 0x000000ff1b0073e9 */ /* 0x0009e2000820080b */
[----:B------:R4:W-:Y:S01]  /*4700*/  UTCBAR.2CTA.MULTICAST [UR30], URZ, UR8 ;  /* 0x000000ff1e0073e9 */ /* 0x0009e20008200808 */
[----:B--2---:R-:W-:Y:S02]  /*4710*/  USEL UR26, URZ, 0x1, UP0 ;  /* 0x00000001ff1a7887 */ /* 0x004fe40008000000 */
[----:B------:R-:W-:Y:S04]  /*4720*/  UISETP.NE.AND UP0, UPT, UR10, URZ, UPT ;  /* 0x000000ff0a00728c */ /* 0x000fe8000bf05270 */
[----:B------:R-:W-:Y:S01]  /*4730*/  LOP3.LUT R16, R16, UR26, RZ, 0x3c, !PT ;  /* 0x0000001a10107c12 */ /* 0x000fe2000f8e3cff */
[----:B---3--:R-:W-:Y:S04]  /*4740*/  UMOV UR20, 0x1 ;  /* 0x0000000100147882 */ /* 0x008fe80000000000 */
[----:B------:R-:W-:Y:S05]  /*4750*/  BRA.U UP0, `(.L_x_55) ;  /* 0xfffffff9007c7547 */ /* 0x000fea000b83ffff */
.L_x_50:
[----:B------:R-:W-:Y:S01]  /*4760*/  UIADD3 UR9, UPT, UPT, UR4, 0x8, URZ ;  /* 0x0000000804097890 */ /* 0x000fe2000fffe0ff */
[----:B------:R-:W-:Y:S01]  /*4770*/  SHF.L.U32 R16, R16, 0x1f, RZ ;  /* 0x0000001f10107819 */ /* 0x000fe200000006ff */
[----:B---3--:R-:W-:Y:S01]  /*4780*/  ULOP3.LUT UR5, UR15, 0xffff, URZ, 0xc0, !UPT ;  /* 0x0000ffff0f057892 */ /* 0x008fe2000f8ec0ff */
[----:B------:R-:W-:Y:S01]  /*4790*/  SHF.L.U32 R8, R17, 0x1f, RZ ;  /* 0x0000001f11087819 */ /* 0x000fe200000006ff */
[----:B----4-:R-:W-:-:S07]  /*47a0*/  ULEA UR8, UR6, UR4, 0x3 ;  /* 0x0000000406087291 */ /* 0x010fce000f8e18ff */
[----:B------:R2:W-:Y:S02]  /*47b0*/  UTCBAR.2CTA.MULTICAST [UR9], URZ, UR5 ;  /* 0x000000ff090073e9 */ /* 0x0005e40008200805 */
[----:B------:R-:W3:Y:S02]  /*47c0*/  SYNCS.PHASECHK.TRANS64.TRYWAIT P0, [UR8+0x10], R16 ;  /* 0x00001010ff0075a7 */ /* 0x000ee40008001108 */
[----:B--23--:R-:W-:Y:S05]  /*47d0*/  @!P0 BRA `(.L_x_56) ;  /* 0x0000008400308947 */ /* 0x00cfea0003800000 */
.L_x_130:
[----:B------:R-:W2:Y:S01]  /*47e0*/  SYNCS.PHASECHK.TRANS64.TRYWAIT P0, [UR4+0x118], R8 ;  /* 0x00011808ff0075a7 */ /* 0x000ea20008001104 */
[----:B------:R-:W-:Y:S01]  /*47f0*/  UIMAD UR16, UR6, 0x3000, UR4 ;  /* 0x00003000061078a4 */ /* 0x000fe2000f8e0204 */
[----:B-1----:R-:W-:Y:S01]  /*4800*/  IMAD.MOV.U32 R4, RZ, RZ, 0x40 ;  /* 0x00000040ff047424 */ /* 0x002fe200078e00ff */
[----:B------:R-:W-:Y:S01]  /*4810*/  UISETP.NE.U32.AND UP0, UPT, UR20, URZ, UPT ;  /* 0x000000ff1400728c */ /* 0x000fe2000bf05070 */
[----:B------:R-:W-:Y:S01]  /*4820*/  IMAD.MOV.U32 R5, RZ, RZ, 0x100 ;  /* 0x00000100ff057424 */ /* 0x000fe200078e00ff */
[----:B------:R-:W-:Y:S01]  /*4830*/  UIADD3 UR16, UPT, UPT, UR16, 0x6800, URZ ;  /* 0x0000680010107890 */ /* 0x000fe2000fffe0ff */
[----:B------:R-:W-:Y:S01]  /*4840*/  IMAD.MOV.U32 R7, RZ, RZ, 0x100 ;  /* 0x00000100ff077424 */ /* 0x000fe200078e00ff */
[----:B------:R-:W-:Y:S01]  /*4850*/  R2UR UR12, R4 ;  /* 0x00000000040c72ca */ /* 0x000fe200000e0000 */
        /* <DEDUP_REMOVED lines=8> */
[----:B------:R-:W1:Y:S01]  /*48e0*/  S2UR UR5, SR_CgaCtaId ;  /* 0x00000000000579c3 */ /* 0x000e620000008800 */
[----:B------:R-:W-:Y:S01]  /*48f0*/  ULOP3.LUT UR16, UR16, 0x1000000, URZ, 0xfc, !UPT ;  /* 0x0100000010107892 */ /* 0x000fe2000f8efcff */
[----:B------:R-:W-:Y:S01]  /*4900*/  R2UR UR6, R5 ;  /* 0x00000000050672ca */ /* 0x000fe200000e0000 */
[----:B------:R-:W-:Y:S01]  /*4910*/  UMOV UR28, 0x0 ;  /* 0x00000000001c7882 */ /* 0x000fe20000000000 */
[----:B------:R-:W-:Y:S01]  /*4920*/  R2UR UR9, R4 ;  /* 0x00000000040972ca */ /* 0x000fe200000e0000 */
[----:B------:R-:W-:-:S02]  /*4930*/  UIADD3 UR24, UPT, UPT, UR16, 0x40, URZ ;  /* 0x0000004010187890 */ /* 0x000fc4000fffe0ff */
[----:B------:R-:W-:Y:S01]  /*4940*/  UIADD3 UR18, UPT, UPT, UR16, 0x80, URZ ;  /* 0x0000008010127890 */ /* 0x000fe2000fffe0ff */
[----:B------:R-:W-:Y:S01]  /*4950*/  UMOV UR29, 0x10310010 ;  /* 0x10310010001d7882 */ /* 0x000fe20000000000 */
[----:B------:R-:W-:Y:S01]  /*4960*/  UMOV UR17, 0x400 ;  /* 0x0000040000117882 */ /* 0x000fe20000000000 */
[----:B-12---:R-:W-:Y:S09]  /*4970*/  @!P0 BRA `(.L_x_57) ;  /* 0x0000008000e48947 */ /* 0x006ff20003800000 */
.L_x_132:
[----:B------:R-:W-:Y:S01]  /*4980*/  ULEA UR4, UR5, UR17, 0x18 ;  /* 0x0000001105047291 */ /* 0x000fe2000f8ec0ff */
[----:B-1----:R-:W-:Y:S01]  /*4990*/  IMAD.MOV.U32 R5, RZ, RZ, 0x58 ;  /* 0x00000058ff057424 */ /* 0x002fe200078e00ff */
[----:B------:R-:W-:Y:S01]  /*49a0*/  UMOV UR26, 0x0 ;  /* 0x00000000001a7882 */ /* 0x000fe20000000000 */
[----:B------:R-:W-:Y:S01]  /*49b0*/  UMOV UR17, 0xc0004010 ;  /* 0xc000401000117882 */ /* 0x000fe20000000000 */
[----:B------:R-:W-:Y:S01]  /*49c0*/  UMOV UR27, 0x10310010 ;  /* 0x10310010001b7882 */ /* 0x000fe20000000000 */
[----:B------:R-:W-:Y:S01]  /*49d0*/  UMOV UR25, 0xc0004010 ;  /* 0xc000401000197882 */ /* 0x000fe20000000000 */
[----:B------:R-:W-:Y:S01]  /*49e0*/  UMOV UR20, 0x0 ;  /* 0x0000000000147882 */ /* 0x000fe20000000000 */
[----:B------:R-:W-:Y:S01]  /*49f0*/  UMOV UR21, 0x10310010 ;  /* 0x1031001000157882 */ /* 0x000fe20000000000 */
[----:B------:R-:W-:Y:S01]  /*4a00*/  UMOV UR19, 0xc0004010 ;  /* 0xc000401000137882 */ /* 0x000fe20000000000 */
[----:B------:R1:W-:Y:S01]  /*4a10*/  UTCQMMA.2CTA tmem[UR12], gdesc[UR16], tmem[UR13], tmem[UR28], idesc[UR29], UP0 ;  /* 0x00ff1c100c0079ea */ /* 0x0003e2000820030d */
[----:B------:R2:W-:Y:S01]  /*4a20*/  UTCQMMA.2CTA tmem[UR10], gdesc[UR24], tmem[UR11], tmem[UR26], idesc[UR27], UPT ;  /* 0x00ff1a180a0079ea */ /* 0x0005e2000ba0030b */
[----:B------:R2:W-:Y:S01]  /*4a30*/  UTCQMMA.2CTA tmem[UR6], gdesc[UR18], tmem[UR9], tmem[UR20], idesc[UR21], UPT ;  /* 0x00ff1412060079ea */ /* 0x0005e2000ba00309 */
[----:B------:R-:W3:Y:S01]  /*4a40*/  SYNCS.PHASECHK.TRANS64.TRYWAIT P0, [UR4+0x120], R8 ;  /* 0x00012008ff0075a7 */ /* 0x000ee20008001104 */
[----:B------:R-:W-:Y:S01]  /*4a50*/  IMAD.MOV.U32 R4, RZ, RZ, 0x100 ;  /* 0x00000100ff047424 */ /* 0x000fe200078e00ff */
[----:B------:R-:W-:Y:S01]  /*4a60*/  ULOP3.LUT UR30, UR15, 0xffff, URZ, 0xc0, !UPT ;  /* 0x0000ffff0f1e7892 */ /* 0x000fe2000f8ec0ff */
[----:B------:R-:W-:Y:S01]  /*4a70*/  R2UR UR23, R5 ;  /* 0x00000000051772ca */ /* 0x000fe200000e0000 */
[----:B------:R-:W-:-:S02]  /*4a80*/  UIADD3 UR8, UPT, UPT, UR8, 0x90, URZ ;  /* 0x0000009008087890 */ /* 0x000fc4000fffe0ff */
[----:B------:R-:W-:Y:S01]  /*4a90*/  R2UR UR15, R4 ;  /* 0x00000000040f72ca */ /* 0x000fe200000e0000 */
[----:B------:R-:W-:Y:S02]  /*4aa0*/  UIADD3 UR32, UPT, UPT, UR16, 0xc0, URZ ;  /* 0x000000c010207890 */ /* 0x000fe4000fffe0ff */
[----:B-1----:R-:W-:Y:S01]  /*4ab0*/  UIADD3 UR12, UPT, UPT, UR4, 0x130, URZ ;  /* 0x00000130040c7890 */ /* 0x002fe2000fffe0ff */
[----:B--23--:R-:W-:Y:S11]  /*4ac0*/  @!P0 BRA `(.L_x_58) ;  /* 0x0000008000ac8947 */ /* 0x00cff60003800000 */
.L_x_134:
[----:B------:R-:W-:Y:S01]  /*4ad0*/  UMOV UR10, 0x0 ;  /* 0x00000000000a7882 */ /* 0x000fe20000000000 */
[----:B------:R-:W-:Y:S01]  /*4ae0*/  UMOV UR11, 0x10310010 ;  /* 0x10310010000b7882 */ /* 0x000fe20000000000 */
[----:B------:R-:W-:Y:S01]  /*4af0*/  UMOV UR33, 0xc0004010 ;  /* 0xc000401000217882 */ /* 0x000fe20000000000 */
[----:B------:R-:W-:Y:S01]  /*4b00*/  UMOV UR6, 0x3 ;  /* 0x0000000300067882 */ /* 0x000fe20000000000 */
[----:B------:R2:W-:Y:S01]  /*4b10*/  UTCQMMA.2CTA tmem[UR23], gdesc[UR32], tmem[UR15], tmem[UR10], idesc[UR11], UPT ;  /* 0x00ff0a20170079ea */ /* 0x0005e2000ba0030f */
[----:B------:R2:W-:Y:S01]  /*4b20*/  UTCBAR.2CTA.MULTICAST [UR12], URZ, UR6 ;  /* 0x000000ff0c0073e9 */ /* 0x0005e20008200806 */
[----:B------:R2:W-:Y:S01]  /*4b30*/  UTCBAR.2CTA.MULTICAST [UR8], URZ, UR30 ;  /* 0x000000ff080073e9 */ /* 0x0005e2000820081e */
[----:B------:R-:W-:Y:S01]  /*4b40*/  NOP ;  /* 0x0000000000007918 */ /* 0x000fe20000000000 */
.L_x_47:
[----:B------:R-:W-:Y:S01]  /*4b50*/  ELECT P0, URZ, PT ;  /* 0x0000000000ff782f */ /* 0x000fe20003800000 */
[----:B------:R-:W-:Y:S01]  /*4b60*/  IMAD.MOV.U32 R5, RZ, RZ, 0x1 ;  /* 0x00000001ff057424 */ /* 0x000fe200078e00ff */
[----:B--2---:R-:W-:Y:S01]  /*4b70*/  UMOV UR8, 0x40 ;  /* 0x0000004000087882 */ /* 0x004fe20000000000 */
[----:B------:R-:W-:Y:S01]  /*4b80*/  ULOP3.LUT UR6, UR5, 0x1, URZ, 0x3c, !UPT ;  /* 0x0000000105067892 */ /* 0x000fe2000f8e3cff */
[----:B-1----:R-:W-:Y:S01]  /*4b90*/  HFMA2 R4, -RZ, RZ, 0, 5.9604644775390625e-08 ;  /* 0x00000001ff047431 */ /* 0x002fe200000001ff */
[----:B------:R-:W-:Y:S01]  /*4ba0*/  ULEA UR8, UR5, UR8, 0x18 ;  /* 0x0000000805087291 */ /* 0x000fe2000f8ec0ff */
[----:B------:R-:W-:Y:S01]  /*4bb0*/  UVIRTCOUNT.DEALLOC.SMPOOL 0x80 ;  /* 0x000000800000784c */ /* 0x000fe20000000000 */
[----:B------:R-:W-:-:S04]  /*4bc0*/  UIADD3 UR9, UPT, UPT, UR4, 0x180, URZ ;  /* 0x0000018004097890 */ /* 0x000fc8000fffe0ff */
[----:B------:R-:W-:-:S03]  /*4bd0*/  UPRMT UR6, UR6, 0x654, UR9 ;  /* 0x0000065406067896 */ /* 0x000fc60008000009 */
[----:B------:R1:W-:Y:S01]  /*4be0*/  @P0 STS.U8 [UR8], R5 ;  /* 0x00000005ff000988 */ /* 0x0003e20008000008 */
[----:B------:R-:W-:Y:S06]  /*4bf0*/  BAR.SYNC.DEFER_BLOCKING 0x2, 0x120 ;  /* 0x0084800000007b1d */ /* 0x000fec0000010000 */
[----:B------:R1:W-:Y:S01]  /*4c00*/  SYNCS.ARRIVE.TRANS64.RED.ART0 RZ, [UR6], R4 ;  /* 0x00000004ffff79a7 */ /* 0x0003e20008500406 */
[----:B------:R-:W2:Y:S02]  /*4c10*/  SYNCS.PHASECHK.TRANS64.TRYWAIT P0, [UR4+0x180], RZ ;  /* 0x000180ffff0075a7 */ /* 0x000ea40008001104 */
[----:B-12---:R-:W-:Y:S05]  /*4c20*/  @!P0 BRA `(.L_x_59) ;  /* 0x0000008000708947 */ /* 0x006fea0003800000 */
.L_x_136:
[----:B------:R-:W-:Y:S01]  /*4c30*/  NOP ;  /* 0x0000000000007918 */ /* 0x000fe20000000000 */
[----:B------:R-:W-:Y:S01]  /*4c40*/  UMOV UR4, 0x50 ;  /* 0x0000005000047882 */ /* 0x000fe20000000000 */
[----:B------:R-:W-:Y:S01]  /*4c50*/  LOP3.LUT R8, R18, 0xffff, RZ, 0xc0, !PT ;  /* 0x0000ffff12087812 */ /* 0x000fe200078ec0ff */
[----:B------:R-:W-:Y:S01]  /*4c60*/  ULEA UR5, UR5, UR4, 0x18 ;  /* 0x0000000405057291 */ /* 0x000fe2000f8ec0ff */
[----:B------:R-:W-:Y:S02]  /*4c70*/  IMAD.MOV.U32 R7, RZ, RZ, 0xffff ;  /* 0x0000ffffff077424 */ /* 0x000fe400078e00ff */
[----:B------:R-:W-:-:S05]  /*4c80*/  SHF.R.U32.HI R8, RZ, 0x5, R8 ;  /* 0x00000005ff087819 */ /* 0x000fca0000011608 */
[----:B------:R-:W-:Y:S01]  /*4c90*/  VIADD R9, R8, 0x10 ;  /* 0x0000001008097836 */ /* 0x000fe20000000000 */
[----:B-1----:R-:W1:Y:S01]  /*4ca0*/  LDS R5, [UR5] ;  /* 0x00000005ff057984 */ /* 0x002e620008000800 */
[----:B------:R-:W-:-:S03]  /*4cb0*/  SHF.L.U32 R8, R7, R8, RZ ;  /* 0x0000000807087219 */ /* 0x000fc600000006ff */
[----:B------:R-:W-:-:S04]  /*4cc0*/  SHF.L.U32 R9, R4, R9, RZ ;  /* 0x0000000904097219 */ /* 0x000fc800000006ff */
[----:B------:R-:W-:-:S04]  /*4cd0*/  LOP3.LUT R8, R9, R8, RZ, 0xfc, !PT ;  /* 0x0000000809087212 */ /* 0x000fc800078efcff */
[C---:B------:R-:W-:Y:S02]  /*4ce0*/  LOP3.LUT R7, R8.reuse, 0xffff, RZ, 0xc0, !PT ;  /* 0x0000ffff08077812 */ /* 0x040fe400078ec0ff */
[----:B-1----:R-:W-:-:S04]  /*4cf0*/  LOP3.LUT R4, R8, 0xffff, R5, 0x80, !PT ;  /* 0x0000ffff08047812 */ /* 0x002fc800078e8005 */
[----:B------:R-:W-:-:S13]  /*4d00*/  ISETP.NE.AND P0, PT, R4, R7, PT ;  /* 0x000000070400720c */ /* 0x000fda0003f05270 */
[----:B------:R-:W-:Y:S05]  /*4d10*/  @P0 BRA `(.L_x_60) ;  /* 0x0000000000500947 */ /* 0x000fea0003800000 */
[----:B------:R-:W-:Y:S02]  /*4d20*/  SHF.R.U32.HI R4, RZ, 0x10, R5 ;  /* 0x00000010ff047819 */ /* 0x000fe40000011605 */
[----:B------:R-:W-:-:S04]  /*4d30*/  SHF.R.U32.HI R5, RZ, 0x10, R8 ;  /* 0x00000010ff057819 */ /* 0x000fc80000011608 */
[----:B------:R-:W-:-:S04]  /*4d40*/  LOP3.LUT R4, R4, R5, RZ, 0xc0, !PT ;  /* 0x0000000504047212 */ /* 0x000fc800078ec0ff */
[----:B------:R-:W-:-:S13]  /*4d50*/  ISETP.NE.AND P0, PT, R4, R5, PT ;  /* 0x000000050400720c */ /* 0x000fda0003f05270 */
[----:B------:R-:W-:Y:S05]  /*4d60*/  @P0 BRA `(.L_x_61) ;  /* 0x0000000000300947 */ /* 0x000fea0003800000 */
[----:B------:R-:W-:Y:S01]  /*4d70*/  R2UR UR8, R8 ;  /* 0x00000000080872ca */ /* 0x000fe200000e0000 */
[----:B------:R-:W1:Y:S01]  /*4d80*/  S2R R5, SR_LANEID ;  /* 0x0000000000057919 */ /* 0x000e620000000000 */
[----:B------:R-:W-:Y:S02]  /*4d90*/  VOTEU.ANY UR6, UPT, PT ;  /* 0x0000000000067886 */ /* 0x000fe400038e0100 */
[----:B------:R-:W-:-:S09]  /*4da0*/  UFLO.U32 UR6, UR6 ;  /* 0x00000006000672bd */ /* 0x000fd200080e0000 */
[----:B------:R-:W-:-:S06]  /*4db0*/  ULOP3.LUT UR8, URZ, UR8, URZ, 0x33, !UPT ;  /* 0x00000008ff087292 */ /* 0x000fcc000f8e33ff */
[----:B------:R-:W-:-:S04]  /*4dc0*/  IMAD.U32 R4, RZ, RZ, UR8 ;  /* 0x00000008ff047e24 */ /* 0x000fc8000f8e00ff */
[----:B------:R-:W2:Y:S02]  /*4dd0*/  REDUX UR4, R4 ;  /* 0x00000000040473c4 */ /* 0x000ea40000000000 */
[----:B------:R3:W-:Y:S01]  /*4de0*/  UTCATOMSWS.AND URZ, UR8 ;  /* 0x0000000800ff79e3 */ /* 0x0007e20008000000 */
[----:B-1----:R-:W-:Y:S01]  /*4df0*/  ISETP.EQ.U32.AND P0, PT, R5, UR6, PT ;  /* 0x0000000605007c0c */ /* 0x002fe2000bf02070 */
[----:B--2---:R-:W-:-:S12]  /*4e00*/  IMAD.U32 R5, RZ, RZ, UR4 ;  /* 0x00000004ff057e24 */ /* 0x004fd8000f8e00ff */
[----:B------:R3:W-:Y:S01]  /*4e10*/  @P0 ATOMS.AND RZ, [UR5], R5 ;  /* 0x00000005ffff098c */ /* 0x0007e2000a800005 */
[----:B------:R-:W-:Y:S05]  /*4e20*/  BRA `(.L_x_62) ;  /* 0x0000000000147947 */ /* 0x000fea0003800000 */
.L_x_61:
[----:B------:R-:W-:Y:S02]  /*4e30*/  MOV R4, 0x4e50 ;  /* 0x00004e5000047802 */ /* 0x000fe40000000f00 */
[----:B------:R-:W-:Y:S05]  /*4e40*/  CALL.REL.NOINC `($__internal_0_$__cuda_sm10x_tcgen05_guardrail_trap_col_being_dealloced_not_returned_by_alloc) ;  /* 0x0000008400007944 */ /* 0x000fea0003c00000 */
[----:B------:R-:W-:Y:S05]  /*4e50*/  BRA `(.L_x_62) ;  /* 0x0000000000087947 */ /* 0x000fea0003800000 */
.L_x_60:
[----:B------:R-:W-:Y:S02]  /*4e60*/  MOV R4, 0x4e80 ;  /* 0x00004e8000047802 */ /* 0x000fe40000000f00 */
[----:B------:R-:W-:Y:S05]  /*4e70*/  CALL.REL.NOINC `($__internal_2_$__cuda_sm10x_tcgen05_guardrail_trap_unallocated_columns_being_dealloced) ;  /* 0x00000084000c7944 */ /* 0x000fea0003c00000 */
.L_x_62:
[----:B------:R-:W-:Y:S01]  /*4e80*/  NOP ;  /* 0x0000000000007918 */ /* 0x000fe20000000000 */
[----:B------:R-:W-:Y:S05]  /*4e90*/  BRA `(.L_x_63) ;  /* 0x0000000000047947 */ /* 0x000fea0003800000 */
.L_x_9:
[----:B------:R-:W-:Y:S01]  /*4ea0*/  NOP ;  /* 0x0000000000007918 */ /* 0x000fe20000000000 */
.L_x_63:
[C---:B------:R-:W-:Y:S02]  /*4eb0*/  ISETP.NE.AND P0, PT, R3.reuse, 0xc, PT ;  /* 0x0000000c0300780c */ /* 0x040fe40003f05270 */
[----:B------:R-:W-:-:S11]  /*4ec0*/  ISETP.NE.AND P1, PT, R3, 0xd, PT ;  /* 0x0000000d0300780c */ /* 0x000fd60003f25270 */
[----:B------:R-:W-:Y:S05]  /*4ed0*/  @P0 BRA `(.L_x_64) ;  /* 0x00000000002c0947 */ /* 0x000fea0003800000 */
[----:B------:R-:W4:Y:S01]  /*4ee0*/  S2UR UR5, SR_CgaCtaId ;  /* 0x00000000000579c3 */ /* 0x000f220000008800 */
[----:B------:R-:W-:Y:S01]  /*4ef0*/  UMOV UR6, 0x400 ;  /* 0x0000040000067882 */ /* 0x000fe20000000000 */
[----:B------:R-:W-:Y:S01]  /*4f00*/  UMOV UR4, 0x20 ;  /* 0x0000002000047882 */ /* 0x000fe20000000000 */
[----:B------:R-:W-:Y:S01]  /*4f10*/  ELECT P2, URZ, PT ;  /* 0x0000000000ff782f */ /* 0x000fe20003840000 */
[----:B---3--:R-:W-:-:S04]  /*4f20*/  UIADD3 UR8, UPT, UPT, -UR4, 0x100000, URZ ;  /* 0x0010000004087890 */ /* 0x008fc8000fffe1ff */
[----:B------:R-:W-:Y:S02]  /*4f30*/  USHF.L.U32 UR9, UR8, 0xb, URZ ;  /* 0x0000000b08097899 */ /* 0x000fe400080006ff */
[----:B------:R-:W-:Y:S02]  /*4f40*/  USHF.L.U32 UR8, UR8, 0x1, URZ ;  /* 0x0000000108087899 */ /* 0x000fe400080006ff */
[----:B----4-:R-:W-:Y:S01]  /*4f50*/  ULEA UR5, UR5, UR6, 0x18 ;  /* 0x0000000605057291 */ /* 0x010fe2000f8ec0ff */
[----:B------:R-:W3:Y:S11]  /*4f60*/  FENCE.VIEW.ASYNC.S ;  /* 0x00000000000073c6 */ /* 0x000ef60000000000 */
[----:B---3--:R4:W5:Y:S02]  /*4f70*/  SYNCS.EXCH.64 URZ, [UR5+0x180], UR8 ;  /* 0x0001800805ff75b2 */ /* 0x0089640008000100 */
[----:B----4-:R-:W-:Y:S01]  /*4f80*/  NOP ;  /* 0x0000000000007918 */ /* 0x010fe20000000000 */
.L_x_64:
[----:B------:R-:W-:Y:S01]  /*4f90*/  NOP ;  /* 0x0000000000007918 */ /* 0x000fe20000000000 */
[----:B------:R-:W-:Y:S05]  /*4fa0*/  @P1 BRA `(.L_x_65) ;  /* 0x0000000000901947 */ /* 0x000fea0003800000 */
[----:B------:R-:W-:-:S08]  /*4fb0*/  NOP ;  /* 0x0000000000007918 */ /* 0x000fd00000000000 */
[----:B------:R-:W4:-:S00]  /*4fc0*/  USETMAXREG.DEALLOC.CTAPOOL 0x40 ;  /* 0x00000040000079c8 */ /* 0x000f0000080e0500 */
[----:B------:R-:W1:Y:S01]  /*4fd0*/  S2UR UR4, SR_CgaCtaId ;  /* 0x00000000000479c3 */ /* 0x000e620000008800 */
[----:B------:R-:W-:Y:S01]  /*4fe0*/  UMOV UR5, 0x400 ;  /* 0x0000040000057882 */ /* 0x000fe20000000000 */
[----:B---3--:R-:W3:Y:S01]  /*4ff0*/  LDCU.64 UR8, c[0x0][0x348] ;  /* 0x00006900ff0877ac */ /* 0x008ee20008000a00 */
[----:B----4-:R-:W-:Y:S02]  /*5000*/  R2UR UR10, R2 ;  /* 0x00000000020a72ca */ /* 0x010fe400000e0000 */
[----:B------:R-:W-:Y:S01]  /*5010*/  R2UR UR6, R0 ;  /* 0x00000000000672ca */ /* 0x000fe200000e0000 */
[----:B------:R-:W-:Y:S01]  /*5020*/  ULEA UR26, UR14, UR22, 0x1 ;  /* 0x000000160e1a7291 */ /* 0x000fe2000f8e08ff */
[----:B------:R-:W-:Y:S01]  /*5030*/  UMOV UR25, URZ ;  /* 0x000000ff00197c82 */ /* 0x000fe20008000000 */
[----:B------:R-:W-:Y:S02]  /*5040*/  UMOV UR17, 0x40 ;  /* 0x0000004000117882 */ /* 0x000fe40000000000 */
[----:B------:R-:W-:-:S06]  /*5050*/  USHF.L.U32 UR26, UR26, 0x7, URZ ;  /* 0x000000071a1a7899 */ /* 0x000fcc00080006ff */
[----:B------:R-:W-:Y:S01]  /*5060*/  UMOV UR27, UR10 ;  /* 0x0000000a001b7c82 */ /* 0x000fe20008000000 */
[----:B------:R-:W-:Y:S01]  /*5070*/  UMOV UR19, UR10 ;  /* 0x0000000a00137c82 */ /* 0x000fe20008000000 */
[----:B------:R-:W-:Y:S01]  /*5080*/  UMOV UR28, UR6 ;  /* 0x00000006001c7c82 */ /* 0x000fe20008000000 */
[----:B------:R-:W-:Y:S01]  /*5090*/  UMOV UR20, UR6 ;  /* 0x0000000600147c82 */ /* 0x000fe20008000000 */
[----:B---3--:R-:W-:Y:S01]  /*50a0*/  UIADD3 UR22, UP0, UPT, UR8, 0x200, URZ ;  /* 0x0000020008167890 */ /* 0x008fe2000ff1e0ff */
[----:B------:R-:W-:Y:S01]  /*50b0*/  UMOV UR11, UR10 ;  /* 0x0000000a000b7c82 */ /* 0x000fe20008000000 */
[----:B------:R-:W-:Y:S01]  /*50c0*/  UMOV UR12, UR6 ;  /* 0x00000006000c7c82 */ /* 0x000fe20008000000 */
[----:B-1----:R-:W-:Y:S02]  /*50d0*/  ULEA UR4, UR4, UR5, 0x18 ;  /* 0x0000000504047291 */ /* 0x002fe4000f8ec0ff */
[----:B------:R-:W-:Y:S02]  /*50e0*/  UIADD3.X UR23, UPT, UPT, URZ, UR9, URZ, UP0, !UPT ;  /* 0x00000009ff177290 */ /* 0x000fe400087fe4ff */
[----:B------:R-:W-:-:S02]  /*50f0*/  UIADD3 UR24, UPT, UPT, UR4, 0x800, URZ ;  /* 0x0000080004187890 */ /* 0x000fc4000fffe0ff */
[----:B------:R-:W-:Y:S02]  /*5100*/  UIADD3 UR16, UPT, UPT, UR4, 0x2800, URZ ;  /* 0x0000280004107890 */ /* 0x000fe4000fffe0ff */
[----:B------:R-:W-:Y:S01]  /*5110*/  UIADD3 UR8, UPT, UPT, UR4, 0x4800, URZ ;  /* 0x0000480004087890 */ /* 0x000fe2000fffe0ff */
[----:B-----5:R-:W1:Y:S01]  /*5120*/  SYNCS.PHASECHK.TRANS64.TRYWAIT P1, [UR4+0x150], RZ ;  /* 0x000150ffff0075a7 */ /* 0x020e620008021104 */
[----:B------:R-:W-:Y:S01]  /*5130*/  UMOV UR9, 0x80 ;  /* 0x0000008000097882 */ /* 0x000fe20000000000 */
[----:B------:R-:W-:Y:S01]  /*5140*/  UMOV UR18, UR26 ;  /* 0x0000001a00127c82 */ /* 0x000fe20008000000 */
[----:B-1----:R-:W-:Y:S08]  /*5150*/  @!P1 BRA `(.L_x_66) ;  /* 0x0000007c003c9947 */ /* 0x002ff00003800000 */
.L_x_138:
[----:B------:R4:W-:Y:S01]  /*5160*/  UTMASTG.4D [UR24], [UR22], desc[URZ] ;  /* 0x0000ff18160073b5 */ /* 0x0009e20008019000 */
[----:B------:R-:W-:Y:S01]  /*5170*/  UMOV UR10, UR26 ;  /* 0x0000001a000a7c82 */ /* 0x000fe20008000000 */
[----:B-12---:R-:W-:Y:S01]  /*5180*/  HFMA2 R4, -RZ, RZ, 0, 5.9604644775390625e-08 ;  /* 0x00000001ff047431 */ /* 0x006fe200000001ff */
[----:B------:R4:W-:Y:S01]  /*5190*/  UTMASTG.4D [UR16], [UR22], desc[URZ] ;  /* 0x0000ff10160073b5 */ /* 0x0009e20008019000 */
[----:B------:R4:W-:Y:S01]  /*51a0*/  UTMASTG.4D [UR8], [UR22], desc[URZ] ;  /* 0x0000ff08160073b5 */ /* 0x0009e20008019000 */
[----:B------:R0:W-:Y:S01]  /*51b0*/  UTMACMDFLUSH ;  /* 0x00000000000079b7 */ /* 0x0001e20000000000 */
[----:B------:R-:W-:-:S04]  /*51c0*/  DEPBAR.LE SB0, 0x0 ;  /* 0x000080000000791a */ /* 0x000fc80000000000 */
[----:B------:R4:W-:Y:S01]  /*51d0*/  SYNCS.ARRIVE.TRANS64.ART0 RZ, [UR4+0x158], R4 ;  /* 0x00015804ffff79a7 */ /* 0x0009e20008500004 */
[----:B------:R-:W-:Y:S01]  /*51e0*/  NOP ;  /* 0x0000000000007918 */ /* 0x000fe20000000000 */
.L_x_65:
[----:B------:R-:W-:-:S13]  /*51f0*/  ISETP.GT.AND P1, PT, R3, 0x3, PT ;  /* 0x000000030300780c */ /* 0x000fda0003f24270 */
[----:B------:R-:W-:Y:S05]  /*5200*/  @P1 BRA `(.L_x_67) ;  /* 0x0000004c00b81947 */ /* 0x000fea0003800000 */
[----:B------:R-:W-:Y:S01]  /*5210*/  NOP ;  /* 0x0000000000007918 */ /* 0x000fe20000000000 */
.L_x_68:
[----:B------:R-:W-:-:S08]  /*5220*/  NOP ;  /* 0x0000000000007918 */ /* 0x000fd00000000000 */
[----:B------:R-:W1:Y:S02]  /*5230*/  USETMAXREG.TRY_ALLOC.CTAPOOL UP0, 0xb8 ;  /* 0x000000b8000079c8 */ /* 0x000e640008000600 */
[----:B-1----:R-:W-:Y:S05]  /*5240*/  BRA.U !UP0, `(.L_x_68) ;  /* 0xfffffffd08f47547 */ /* 0x002fea000b83ffff */
[----:B---34-:R-:W1:Y:S08]  /*5250*/  S2UR UR8, SR_CgaCtaId ;  /* 0x00000000000879c3 */ /* 0x018e700000008800 */
[----:B-----5:R-:W-:Y:S01]  /*5260*/  BAR.SYNC.DEFER_BLOCKING 0x2, 0x120 ;  /* 0x0084800000007b1d */ /* 0x020fe20000010000 */
[----:B--2---:R-:W-:-:S05]  /*5270*/  MOV R4, 0x80000000 ;  /* 0x8000000000047802 */ /* 0x004fca0000000f00 */
[----:B------:R-:W-:Y:S02]  /*5280*/  UMOV UR4, 0x400 ;  /* 0x0000040000047882 */ /* 0x000fe40000000000 */
[----:B-1----:R-:W-:-:S09]  /*5290*/  ULEA UR8, UR8, UR4, 0x18 ;  /* 0x0000000408087291 */ /* 0x002fd2000f8ec0ff */
[----:B------:R-:W1:Y:S02]  /*52a0*/  SYNCS.PHASECHK.TRANS64.TRYWAIT P0, [UR8+0x148], R4 ;  /* 0x00014804ff0075a7 */ /* 0x000e640008001108 */
[----:B-1----:R-:W-:Y:S05]  /*52b0*/  @!P0 BRA `(.L_x_69) ;  /* 0x0000007800fc8947 */ /* 0x002fea0003800000 */
.L_x_140:
[----:B------:R-:W2:Y:S01]  /*52c0*/  SYNCS.PHASECHK.TRANS64.TRYWAIT P0, [UR8+0x110], RZ ;  /* 0x000110ffff0075a7 */ /* 0x000ea20008001108 */
[----:B------:R-:W3:Y:S01]  /*52d0*/  LDCU UR4, c[0x0][0x38c] ;  /* 0x00007180ff0477ac */ /* 0x000ee20008000800 */
[----:B------:R-:W-:-:S05]  /*52e0*/  IMAD.U32 R132, R6, 0x10000, RZ ;  /* 0x0001000006847824 */ /* 0x000fca00078e00ff */
[----:B------:R-:W-:Y:S01]  /*52f0*/  LOP3.LUT R132, R132, 0x600000, RZ, 0xc0, !PT ;  /* 0x0060000084847812 */ /* 0x000fe200078ec0ff */
[----:B---3--:R-:W-:Y:S02]  /*5300*/  UIADD3 UR5, UPT, UPT, -UR4, URZ, URZ ;  /* 0x000000ff04057290 */ /* 0x008fe4000fffe1ff */
[----:B------:R-:W-:Y:S02]  /*5310*/  UIADD3 UR9, UPT, UPT, UR4, -0x1, URZ ;  /* 0xffffffff04097890 */ /* 0x000fe4000fffe0ff */
[----:B------:R-:W-:Y:S02]  /*5320*/  USHF.R.S32.HI UR5, URZ, 0x1f, UR5 ;  /* 0x0000001fff057899 */ /* 0x000fe40008011405 */
[----:B------:R-:W-:Y:S02]  /*5330*/  UISETP.GT.AND UP0, UPT, UR4, URZ, UPT ;  /* 0x000000ff0400728c */ /* 0x000fe4000bf04270 */
[----:B------:R-:W-:Y:S02]  /*5340*/  USHF.R.S32.HI UR6, URZ, 0x1f, UR9 ;  /* 0x0000001fff067899 */ /* 0x000fe40008011409 */
[----:B------:R-:W-:-:S02]  /*5350*/  ULEA.HI UR5, UR5, -UR4, URZ, 0x7 ;  /* 0x8000000405057291 */ /* 0x000fc4000f8f38ff */
[----:B------:R-:W-:Y:S02]  /*5360*/  ULEA.HI UR6, UR6, UR9, URZ, 0x7 ;  /* 0x0000000906067291 */ /* 0x000fe4000f8f38ff */
[----:B------:R-:W-:Y:S02]  /*5370*/  USHF.R.S32.HI UR5, URZ, 0x7, UR5 ;  /* 0x00000007ff057899 */ /* 0x000fe40008011405 */
[----:B------:R-:W-:Y:S02]  /*5380*/  USHF.R.S32.HI UR11, URZ, 0x7, UR6 ;  /* 0x00000007ff0b7899 */ /* 0x000fe40008011406 */
[----:B------:R-:W-:-:S03]  /*5390*/  @!UP0 ULOP3.LUT UR11, URZ, UR5, URZ, 0x33, !UPT ;  /* 0x00000005ff0b8292 */ /* 0x000fc6000f8e33ff */
[----:B------:R-:W-:Y:S01]  /*53a0*/  R2UR UR5, R132 ;  /* 0x00000000840572ca */ /* 0x000fe200000e0000 */
[----:B------:R-:W-:-:S04]  /*53b0*/  UISETP.LT.AND UP0, UPT, URZ, UR11, UPT ;  /* 0x0000000bff00728c */ /* 0x000fc8000bf01270 */
[----:B------:R-:W-:Y:S01]  /*53c0*/  USEL UR6, URZ, UR11, !UP0 ;  /* 0x0000000bff067287 */ /* 0x000fe2000c000000 */
[----:B--2---:R-:W-:Y:S11]  /*53d0*/  @!P0 BRA `(.L_x_70) ;  /* 0x0000007800d48947 */ /* 0x004ff60003800000 */
.L_x_142:
[----:B-1----:R-:W1:Y:S01]  /*53e0*/  LDTM.x32 R4, tmem[UR5] ;  /* 0x00000005000479ee */ /* 0x002e6200082c0000 */
[----:B------:R-:W-:Y:S01]  /*53f0*/  UIMAD UR6, UR6, -0x80, UR4 ;  /* 0xffffff80060678a4 */ /* 0x000fe2000f8e0204 */
[----:B------:R-:W-:Y:S01]  /*5400*/  IMAD.MOV.U32 R134, RZ, RZ, -0x1 ;  /* 0xffffffffff867424 */ /* 0x000fe200078e00ff */
[C---:B------:R-:W-:Y:S01]  /*5410*/  LOP3.LUT R133, R132.reuse, 0x20, RZ, 0xfc, !PT ;  /* 0x0000002084857812 */ /* 0x040fe200078efcff */
[----:B------:R-:W2:Y:S01]  /*5420*/  LDC R154, c[0x0][0x600] ;  /* 0x00018000ff9a7b82 */ /* 0x000ea20000000800 */
[C---:B------:R-:W-:Y:S01]  /*5430*/  LOP3.LUT R142, R132.reuse, 0x40, RZ, 0xfc, !PT ;  /* 0x00000040848e7812 */ /* 0x040fe200078efcff */
[----:B------:R-:W-:Y:S01]  /*5440*/  UIADD3 UR9, UPT, UPT, UR8, 0x118, URZ ;  /* 0x0000011808097890 */ /* 0x000fe2000fffe0ff */
[----:B------:R-:W-:Y:S01]  /*5450*/  IMAD R135, RZ, RZ, -UR6 ;  /* 0x80000006ff877e24 */ /* 0x000fe2000f8e02ff */
[----:B------:R-:W-:Y:S01]  /*5460*/  R2UR UR4, R133 ;  /* 0x00000000850472ca */ /* 0x000fe200000e0000 */
[----:B------:R-:W-:Y:S01]  /*5470*/  UIADD3 UR5, UPT, UPT, UR8, 0x120, URZ ;  /* 0x0000012008057890 */ /* 0x000fe2000fffe0ff */
[----:B------:R-:W-:Y:S01]  /*5480*/  LOP3.LUT R143, R132, 0x60, RZ, 0xfc, !PT ;  /* 0x00000060848f7812 */ /* 0x000fe200078efcff */
[----:B------:R-:W-:Y:S01]  /*5490*/  UPRMT UR9, UR7, 0x654, UR9 ;  /* 0x0000065407097896 */ /* 0x000fe20008000009 */
[C---:B------:R-:W-:Y:S01]  /*54a0*/  VIADDMNMX R93, R135.reuse, 0x20, RZ, !PT ;  /* 0x00000020875d7846 */ /* 0x040fe200078001ff */
[----:B------:R-:W-:Y:S01]  /*54b0*/  UPRMT UR5, UR7, 0x654, UR5 ;  /* 0x0000065407057896 */ /* 0x000fe20008000005 */
[----:B------:R-:W-:Y:S01]  /*54c0*/  VIADDMNMX R145, R135, 0x80, RZ, !PT ;  /* 0x0000008087917846 */ /* 0x000fe200078001ff */
[----:B------:R-:W-:Y:S01]  /*54d0*/  UISETP.GE.AND UP0, UPT, UR11, 0x1, UPT ;  /* 0x000000010b00788c */ /* 0x000fe2000bf06270 */
[----:B------:R-:W-:-:S02]  /*54e0*/  SHF.R.U32.HI R93, RZ, R93, R134 ;  /* 0x0000005dff5d7219 */ /* 0x000fc40000011686 */
[----:B------:R-:W-:Y:S02]  /*54f0*/  SHF.R.U32.HI R145, RZ, R145, R134 ;  /* 0x00000091ff917219 */ /* 0x000fe40000011686 */
[----:B------:R-:W-:Y:S01]  /*5500*/  R2P PR, R93, 0x7e ;  /* 0x0000007e5d007804 */ /* 0x000fe20000000000 */
[----:B------:R-:W3:Y:S01]  /*5510*/  LDTM.x32 R36, tmem[UR4] ;  /* 0x00000004002479ee */ /* 0x000ee200082c0000 */
[----:B------:R-:W-:-:S03]  /*5520*/  R2UR UR4, R142 ;  /* 0x000000008e0472ca */ /* 0x000fc600000e0000 */
[----:B-1----:R-:W-:Y:S02]  /*5530*/  SEL R75, R5, 0xff800000, P1 ;  /* 0xff800000054b7807 */ /* 0x002fe40000800000 */
[----:B------:R-:W-:Y:S02]  /*5540*/  SEL R68, R6, 0xff800000, P2 ;  /* 0xff80000006447807 */ /* 0x000fe40001000000 */
[----:B------:R-:W-:Y:S02]  /*5550*/  SEL R69, R7, 0xff800000, P3 ;  /* 0xff80000007457807 */ /* 0x000fe40001800000 */
[----:B------:R-:W-:Y:S02]  /*5560*/  SEL R70, R8, 0xff800000, P4 ;  /* 0xff80000008467807 */ /* 0x000fe40002000000 */
[----:B------:R-:W-:Y:S02]  /*5570*/  SEL R71, R9, 0xff800000, P5 ;  /* 0xff80000009477807 */ /* 0x000fe40002800000 */
[----:B------:R-:W-:-:S02]  /*5580*/  SEL R78, R10, 0xff800000, P6 ;  /* 0xff8000000a4e7807 */ /* 0x000fc40003000000 */
[C---:B------:R-:W-:Y:S02]  /*5590*/  R2P PR, R93.reuse.B1, 0x7f ;  /* 0x0000007f5d007804 */ /* 0x040fe40000001000 */
[----:B------:R-:W-:-:S03]  /*55a0*/  LOP3.LUT R5, R93, 0x1, RZ, 0xc0, !PT ;  /* 0x000000015d057812 */ /* 0x000fc600078ec0ff */
[----:B------:R-:W-:Y:S02]  /*55b0*/  SEL R72, R12, 0xff800000, P0 ;  /* 0xff8000000c487807 */ /* 0x000fe40000000000 */
[----:B------:R-:W-:Y:S02]  /*55c0*/  SEL R73, R13, 0xff800000, P1 ;  /* 0xff8000000d497807 */ /* 0x000fe40000800000 */
[----:B------:R-:W-:Y:S02]  /*55d0*/  SEL R76, R14, 0xff800000, P2 ;  /* 0xff8000000e4c7807 */ /* 0x000fe40001000000 */
[----:B------:R-:W-:Y:S02]  /*55e0*/  SEL R77, R15, 0xff800000, P3 ;  /* 0xff8000000f4d7807 */ /* 0x000fe40001800000 */
[----:B------:R-:W-:Y:S02]  /*55f0*/  SEL R80, R16, 0xff800000, P4 ;  /* 0xff80000010507807 */ /* 0x000fe40002000000 */
[----:B------:R-:W-:-:S02]  /*5600*/  SEL R81, R17, 0xff800000, P5 ;  /* 0xff80000011517807 */ /* 0x000fc40002800000 */
[----:B------:R-:W-:Y:S02]  /*5610*/  SEL R82, R18, 0xff800000, P6 ;  /* 0xff80000012527807 */ /* 0x000fe40003000000 */
[----:B------:R-:W-:-:S05]  /*5620*/  R2P PR, R93.B2, 0x7f ;  /* 0x0000007f5d007804 */ /* 0x000fca0000002000 */
[----:B------:R-:W-:Y:S02]  /*5630*/  SEL R84, R20, 0xff800000, P0 ;  /* 0xff80000014547807 */ /* 0x000fe40000000000 */
[----:B------:R-:W-:Y:S02]  /*5640*/  ISETP.NE.U32.AND P0, PT, R5, 0x1, PT ;  /* 0x000000010500780c */ /* 0x000fe40003f05070 */
[----:B------:R-:W-:Y:S02]  /*5650*/  SEL R85, R21, 0xff800000, P1 ;  /* 0xff80000015557807 */ /* 0x000fe40000800000 */
[----:B------:R-:W-:Y:S02]  /*5660*/  SEL R74, R4, 0xff800000, !P0 ;  /* 0xff800000044a7807 */ /* 0x000fe40004000000 */
[----:B------:R-:W-:Y:S02]  /*5670*/  LOP3.LUT P0, RZ, R93, 0x80, RZ, 0xc0, !PT ;  /* 0x000000805dff7812 */ /* 0x000fe4000780c0ff */
[----:B------:R-:W-:-:S02]  /*5680*/  SEL R86, R22, 0xff800000, P2 ;  /* 0xff80000016567807 */ /* 0x000fc40001000000 */
[----:B------:R-:W-:Y:S02]  /*5690*/  SEL R79, R11, 0xff800000, P0 ;  /* 0xff8000000b4f7807 */ /* 0x000fe40000000000 */
[----:B------:R-:W-:Y:S02]  /*56a0*/  LOP3.LUT P0, RZ, R93, 0x8000, RZ, 0xc0, !PT ;  /* 0x000080005dff7812 */ /* 0x000fe4000780c0ff */
[----:B------:R-:W-:Y:S02]  /*56b0*/  SEL R87, R23, 0xff800000, P3 ;  /* 0xff80000017577807 */ /* 0x000fe40001800000 */
[----:B------:R-:W-:Y:S02]  /*56c0*/  SEL R83, R19, 0xff800000, P0 ;  /* 0xff80000013537807 */ /* 0x000fe40000000000 */
[----:B------:R-:W-:Y:S02]  /*56d0*/  LOP3.LUT P0, RZ, R93, 0x800000, RZ, 0xc0, !PT ;  /* 0x008000005dff7812 */ /* 0x000fe4000780c0ff */
[----:B------:R-:W-:-:S02]  /*56e0*/  SEL R90, R24, 0xff800000, P4 ;  /* 0xff800000185a7807 */ /* 0x000fc40002000000 */
[----:B------:R-:W-:Y:S02]  /*56f0*/  SEL R89, R27, 0xff800000, P0 ;  /* 0xff8000001b597807 */ /* 0x000fe40000000000 */
[----:B------:R-:W-:Y:S02]  /*5700*/  SEL R91, R25, 0xff800000, P5 ;  /* 0xff800000195b7807 */ /* 0x000fe40002800000 */
[----:B------:R-:W-:Y:S02]  /*5710*/  SEL R88, R26, 0xff800000, P6 ;  /* 0xff8000001a587807 */ /* 0x000fe40003000000 */
[----:B------:R-:W-:Y:S02]  /*5720*/  R2P PR, R93.B3, 0x7f ;  /* 0x0000007f5d007804 */ /* 0x000fe40000003000 */
[----:B------:R-:W-:-:S03]  /*5730*/  VIADDMNMX R5, R135, 0x40, RZ, !PT ;  /* 0x0000004087057846 */ /* 0x000fc600078001ff */
[----:B------:R-:W-:Y:S02]  /*5740*/  SEL R92, R28, 0xff800000, P0 ;  /* 0xff8000001c5c7807 */ /* 0x000fe40000000000 */
[----:B------:R-:W-:Y:S02]  /*5750*/  ISETP.GT.AND P0, PT, R93, -0x1, PT ;  /* 0xffffffff5d00780c */ /* 0x000fe40003f04270 */
[----:B------:R-:W-:Y:S02]  /*5760*/  SHF.R.U32.HI R4, RZ, R5, R134 ;  /* 0x00000005ff047219 */ /* 0x000fe40000011686 */
[----:B------:R-:W-:Y:S02]  /*5770*/  SEL R93, R29, 0xff800000, P1 ;  /* 0xff8000001d5d7807 */ /* 0x000fe40000800000 */
[----:B------:R-:W-:Y:S02]  /*5780*/  SEL R94, R30, 0xff800000, P2 ;  /* 0xff8000001e5e7807 */ /* 0x000fe40001000000 */
[----:B------:R-:W-:-:S02]  /*5790*/  SEL R95, R31, 0xff800000, P3 ;  /* 0xff8000001f5f7807 */ /* 0x000fc40001800000 */
[----:B------:R-:W-:Y:S02]  /*57a0*/  SEL R96, R32, 0xff800000, P4 ;  /* 0xff80000020607807 */ /* 0x000fe40002000000 */
[----:B------:R-:W-:Y:S02]  /*57b0*/  SEL R97, R33, 0xff800000, P5 ;  /* 0xff80000021617807 */ /* 0x000fe40002800000 */
[----:B------:R-:W-:Y:S02]  /*57c0*/  SEL R98, R34, 0xff800000, P6 ;  /* 0xff80000022627807 */ /* 0x000fe40003000000 */
[C---:B------:R-:W-:Y:S02]  /*57d0*/  R2P PR, R4.reuse, 0x7e ;  /* 0x0000007e04007804 */ /* 0x040fe40000000000 */
[----:B------:R-:W-:Y:S02]  /*57e0*/  SEL R99, R35, 0xff800000, !P0 ;  /* 0xff80000023637807 */ /* 0x000fe40004000000 */
[----:B------:R-:W-:-:S02]  /*57f0*/  LOP3.LUT R5, R4, 0x1, RZ, 0xc0, !PT ;  /* 0x0000000104057812 */ /* 0x000fc400078ec0ff */
[----:B---3--:R-:W-:Y:S02]  /*5800*/  SEL R107, R37, 0xff800000, P1 ;  /* 0xff800000256b7807 */ /* 0x008fe40000800000 */
[----:B------:R-:W-:Y:S02]  /*5810*/  SEL R100, R38, 0xff800000, P2 ;  /* 0xff80000026647807 */ /* 0x000fe40001000000 */
[----:B------:R-:W-:Y:S02]  /*5820*/  SEL R101, R39, 0xff800000, P3 ;  /* 0xff80000027657807 */ /* 0x000fe40001800000 */
[----:B------:R-:W-:Y:S02]  /*5830*/  SEL R102, R40, 0xff800000, P4 ;  /* 0xff80000028667807 */ /* 0x000fe40002000000 */
[----:B------:R-:W-:Y:S02]  /*5840*/  SEL R103, R41, 0xff800000, P5 ;  /* 0xff80000029677807 */ /* 0x000fe40002800000 */
[----:B------:R-:W-:-:S02]  /*5850*/  SEL R110, R42, 0xff800000, P6 ;  /* 0xff8000002a6e7807 */ /* 0x000fc40003000000 */
[----:B------:R-:W-:-:S05]  /*5860*/  R2P PR, R4.B1, 0x7f ;  /* 0x0000007f04007804 */ /* 0x000fca0000001000 */
        /* <DEDUP_REMOVED lines=15> */
[C---:B------:R-:W-:Y:S02]  /*5960*/  LOP3.LUT P0, RZ, R4.reuse, 0x8000, RZ, 0xc0, !PT ;  /* 0x0000800004ff7812 */ /* 0x040fe4000780c0ff */
[----:B------:R-:W-:Y:S02]  /*5970*/  SEL R55, R55, 0xff800000, P3 ;  /* 0xff80000037377807 */ /* 0x000fe40001800000 */
[----:B------:R-:W-:Y:S02]  /*5980*/  SEL R115, R51, 0xff800000, P0 ;  /* 0xff80000033737807 */ /* 0x000fe40000000000 */
[----:B------:R-:W1:Y:S01]  /*5990*/  LDTM.x32 R20, tmem[UR4] ;  /* 0x00000004001479ee */ /* 0x000e6200082c0000 */
[----:B------:R-:W-:Y:S02]  /*59a0*/  LOP3.LUT P0, RZ, R4, 0x800000, RZ, 0xc0, !PT ;  /* 0x0080000004ff7812 */ /* 0x000fe4000780c0ff */
[----:B------:R-:W-:-:S02]  /*59b0*/  SEL R56, R56, 0xff800000, P4 ;  /* 0xff80000038387807 */ /* 0x000fc40002000000 */
[----:B------:R-:W-:Y:S02]  /*59c0*/  SEL R59, R59, 0xff800000, P0 ;  /* 0xff8000003b3b7807 */ /* 0x000fe40000000000 */
[----:B------:R-:W-:Y:S02]  /*59d0*/  SEL R57, R57, 0xff800000, P5 ;  /* 0xff80000039397807 */ /* 0x000fe40002800000 */
[----:B------:R-:W-:Y:S02]  /*59e0*/  SEL R58, R58, 0xff800000, P6 ;  /* 0xff8000003a3a7807 */ /* 0x000fe40003000000 */
[----:B------:R-:W-:Y:S02]  /*59f0*/  R2P PR, R4.B3, 0x7f ;  /* 0x0000007f04007804 */ /* 0x000fe40000003000 */
[----:B------:R-:W-:Y:S02]  /*5a00*/  VIADDMNMX R5, R135, 0x60, RZ, !PT ;  /* 0x0000006087057846 */ /* 0x000fe400078001ff */
[----:B------:R-:W-:-:S02]  /*5a10*/  R2UR UR4, R143 ;  /* 0x000000008f0472ca */ /* 0x000fc400000e0000 */
        /* <DEDUP_REMOVED lines=12> */
[----:B-1----:R-:W-:Y:S02]  /*5ae0*/  SEL R123, R21, 0xff800000, P1 ;  /* 0xff800000157b7807 */ /* 0x002fe40000800000 */
[----:B------:R-:W-:Y:S02]  /*5af0*/  SEL R116, R22, 0xff800000, P2 ;  /* 0xff80000016747807 */ /* 0x000fe40001000000 */
[----:B------:R-:W-:Y:S02]  /*5b00*/  SEL R117, R23, 0xff800000, P3 ;  /* 0xff80000017757807 */ /* 0x000fe40001800000 */
[----:B------:R-:W-:Y:S02]  /*5b10*/  SEL R118, R24, 0xff800000, P4 ;  /* 0xff80000018767807 */ /* 0x000fe40002000000 */
[----:B------:R-:W-:Y:S02]  /*5b20*/  SEL R119, R25, 0xff800000, P5 ;  /* 0xff80000019777807 */ /* 0x000fe40002800000 */
[----:B------:R-:W-:-:S02]  /*5b30*/  SEL R126, R26, 0xff800000, P6 ;  /* 0xff8000001a7e7807 */ /* 0x000fc40003000000 */
[----:B------:R-:W-:Y:S02]  /*5b40*/  R2P PR, R136.B1, 0x7f ;  /* 0x0000007f88007804 */ /* 0x000fe40000001000 */
        /* <DEDUP_REMOVED lines=26> */
[----:B------:R-:W-:-:S03]  /*5cf0*/  R2UR UR4, R142 ;  /* 0x000000008e0472ca */ /* 0x000fc600000e0000 */
[----:B------:R-:W-:Y:S02]  /*5d00*/  SEL R44, R44, 0xff800000, P0 ;  /* 0xff8000002c2c7807 */ /* 0x000fe40000000000 */
[----:B------:R-:W-:Y:S02]  /*5d10*/  ISETP.GT.AND P0, PT, R136, -0x1, PT ;  /* 0xffffffff8800780c */ /* 0x000fe40003f04270 */
[----:B------:R-:W-:Y:S02]  /*5d20*/  SEL R45, R45, 0xff800000, P1 ;  /* 0xff8000002d2d7807 */ /* 0x000fe40000800000 */
[----:B------:R-:W-:Y:S02]  /*5d30*/  SEL R46, R46, 0xff800000, P2 ;  /* 0xff8000002e2e7807 */ /* 0x000fe40001000000 */
[----:B------:R-:W-:Y:S02]  /*5d40*/  SEL R47, R47, 0xff800000, P3 ;  /* 0xff8000002f2f7807 */ /* 0x000fe40001800000 */
[----:B------:R-:W-:-:S02]  /*5d50*/  SEL R48, R48, 0xff800000, P4 ;  /* 0xff80000030307807 */ /* 0x000fc40002000000 */
[----:B------:R-:W-:Y:S02]  /*5d60*/  SEL R49, R49, 0xff800000, P5 ;  /* 0xff80000031317807 */ /* 0x000fe40002800000 */
[----:B------:R-:W-:Y:S02]  /*5d70*/  SEL R50, R50, 0xff800000, P6 ;  /* 0xff80000032327807 */ /* 0x000fe40003000000 */
[----:B------:R-:W-:Y:S02]  /*5d80*/  R2P PR, R145, 0x7e ;  /* 0x0000007e91007804 */ /* 0x000fe40000000000 */
[----:B------:R-:W-:-:S03]  /*5d90*/  SEL R51, R51, 0xff800000, !P0 ;  /* 0xff80000033337807 */ /* 0x000fc60004000000 */
[----:B-1----:R-:W-:Y:S02]  /*5da0*/  SEL R5, R5, 0xff800000, P1 ;  /* 0xff80000005057807 */ /* 0x002fe40000800000 */
        /* <DEDUP_REMOVED lines=17> */
[----:B------:R-:W-:Y:S02]  /*5ec0*/  FMNMX R20, R68, R69, !PT ;  /* 0x0000004544147209 */ /* 0x000fe40007800000 */
[----:B------:R-:W-:Y:S02]  /*5ed0*/  FMNMX R21, R74, R75, !PT ;  /* 0x0000004b4a157209 */ /* 0x000fe40007800000 */
[----:B------:R-:W-:-:S02]  /*5ee0*/  SEL R136, R22, 0xff800000, P2 ;  /* 0xff80000016887807 */ /* 0x000fc40001000000 */
[----:B------:R-:W-:Y:S02]  /*5ef0*/  SEL R137, R23, 0xff800000, P3 ;  /* 0xff80000017897807 */ /* 0x000fe40001800000 */
[----:B------:R-:W-:Y:S02]  /*5f00*/  FMNMX3 R21, R21, R72, R73, !PT ;  /* 0x0000004815157276 */ /* 0x000fe40007800049 */
[----:B------:R-:W-:Y:S02]  /*5f10*/  FMNMX3 R20, R20, R76, R77, !PT ;  /* 0x0000004c14147276 */ /* 0x000fe4000780004d */
[----:B------:R-:W-:Y:S02]  /*5f20*/  FMNMX R23, R70, R71, !PT ;  /* 0x0000004746177209 */ /* 0x000fe40007800000 */
[----:B------:R-:W-:Y:S02]  /*5f30*/  FMNMX R22, R78, R79, !PT ;  /* 0x0000004f4e167209 */ /* 0x000fe40007800000 */
[----:B------:R-:W-:-:S02]  /*5f40*/  FMNMX3 R21, R21, R84, R85, !PT ;  /* 0x0000005415157276 */ /* 0x000fc40007800055 */
[----:B------:R-:W-:Y:S02]  /*5f50*/  FMNMX3 R20, R20, R86, R87, !PT ;  /* 0x0000005614147276 */ /* 0x000fe40007800057 */
[----:B------:R-:W-:Y:S02]  /*5f60*/  FMNMX3 R23, R23, R80, R81, !PT ;  /* 0x0000005017177276 */ /* 0x000fe40007800051 */
[----:B------:R-:W-:Y:S02]  /*5f70*/  FMNMX3 R22, R22, R82, R83, !PT ;  /* 0x0000005216167276 */ /* 0x000fe40007800053 */
[----:B------:R-:W-:Y:S02]  /*5f80*/  FMNMX3 R21, R21, R92, R93, !PT ;  /* 0x0000005c15157276 */ /* 0x000fe4000780005d */
[----:B------:R-:W-:Y:S02]  /*5f90*/  FMNMX3 R20, R20, R94, R95, !PT ;  /* 0x0000005e14147276 */ /* 0x000fe4000780005f */
        /* <DEDUP_REMOVED lines=22> */
[----:B------:R-:W-:Y:S02]  /*6100*/  SEL R4, R4, 0xff800000, !P0 ;  /* 0xff80000004047807 */ /* 0x000fe40004000000 */
[----:B------:R-:W-:Y:S02]  /*6110*/  LOP3.LUT P0, RZ, R145, 0x80, RZ, 0xc0, !PT ;  /* 0x0000008091ff7812 */ /* 0x000fe4000780c0ff */
[----:B------:R-:W-:-:S02]  /*6120*/  FMNMX3 R21, R21, R120, R121, !PT ;  /* 0x0000007815157276 */ /* 0x000fc40007800079 */
[----:B------:R-:W-:Y:S02]  /*6130*/  FMNMX3 R20, R20, R124, R125, !PT ;  /* 0x0000007c14147276 */ /* 0x000fe4000780007d */
[----:B------:R-:W-:Y:S02]  /*6140*/  FMNMX3 R23, R23, R118, R119, !PT ;  /* 0x0000007617177276 */ /* 0x000fe40007800077 */
[----:B------:R-:W-:Y:S02]  /*6150*/  FMNMX3 R22, R22, R126, R127, !PT ;  /* 0x0000007e16167276 */ /* 0x000fe4000780007f */
[----:B------:R-:W-:Y:S02]  /*6160*/  SEL R11, R11, 0xff800000, P0 ;  /* 0xff8000000b0b7807 */ /* 0x000fe40000000000 */
        /* <DEDUP_REMOVED lines=12> */
[----:B------:R-:W-:Y:S02]  /*6230*/  SEL R140, R24, 0xff800000, P4 ;  /* 0xff800000188c7807 */ /* 0x000fe40002000000 */
[----:B------:R-:W-:-:S02]  /*6240*/  SEL R141, R25, 0xff800000, P5 ;  /* 0xff800000198d7807 */ /* 0x000fc40002800000 */
[----:B------:R-:W-:Y:S02]  /*6250*/  SEL R138, R26, 0xff800000, P6 ;  /* 0xff8000001a8a7807 */ /* 0x000fe40003000000 */
[----:B------:R-:W-:Y:S02]  /*6260*/  FMNMX3 R21, R21, R4, R5, !PT ;  /* 0x0000000415157276 */ /* 0x000fe40007800005 */
[----:B------:R-:W-:Y:S02]  /*6270*/  FMNMX3 R20, R20, R6, R7, !PT ;  /* 0x0000000614147276 */ /* 0x000fe40007800007 */
[----:B------:R-:W-:Y:S02]  /*6280*/  FMNMX3 R23, R23, R48, R49, !PT ;  /* 0x0000003017177276 */ /* 0x000fe40007800031 */
[----:B------:R-:W-:Y:S02]  /*6290*/  FMNMX3 R22, R22, R50, R51, !PT ;  /* 0x0000003216167276 */ /* 0x000fe40007800033 */
[----:B------:R-:W-:-:S02]  /*62a0*/  R2P PR, R145.B3, 0x7f ;  /* 0x0000007f91007804 */ /* 0x000fc40000003000 */
[----:B------:R-:W-:Y:S02]  /*62b0*/  FMNMX3 R21, R21, R12, R13, !PT ;  /* 0x0000000c15157276 */ /* 0x000fe4000780000d */
[----:B------:R-:W-:Y:S02]  /*62c0*/  FMNMX3 R20, R20, R14, R15, !PT ;  /* 0x0000000e14147276 */ /* 0x000fe4000780000f */
[----:B------:R-:W-:Y:S02]  /*62d0*/  FMNMX3 R23, R23, R8, R9, !PT ;  /* 0x0000000817177276 */ /* 0x000fe40007800009 */
[----:B------:R-:W-:Y:S02]  /*62e0*/  FMNMX3 R22, R22, R10, R11, !PT ;  /* 0x0000000a16167276 */ /* 0x000fe4000780000b */
[----:B------:R-:W-:Y:S02]  /*62f0*/  SEL R144, R28, 0xff800000, P0 ;  /* 0xff8000001c907807 */ /* 0x000fe40000000000 */
[----:B------:R-:W-:-:S02]  /*6300*/  ISETP.GT.AND P0, PT, R145, -0x1, PT ;  /* 0xffffffff9100780c */ /* 0x000fc40003f04270 */
[----:B------:R-:W-:Y:S02]  /*6310*/  SEL R145, R29, 0xff800000, P1 ;  /* 0xff8000001d917807 */ /* 0x000fe40000800000 */
[----:B------:R-:W-:Y:S02]  /*6320*/  SEL R146, R30, 0xff800000, P2 ;  /* 0xff8000001e927807 */ /* 0x000fe40001000000 */
[----:B------:R-:W-:Y:S02]  /*6330*/  SEL R147, R31, 0xff800000, P3 ;  /* 0xff8000001f937807 */ /* 0x000fe40001800000 */
[----:B------:R-:W-:Y:S02]  /*6340*/  FMNMX3 R21, R21, R134, R135, !PT ;  /* 0x0000008615157276 */ /* 0x000fe40007800087 */
[----:B------:R-:W-:Y:S02]  /*6350*/  FMNMX3 R20, R20, R136, R137, !PT ;  /* 0x0000008814147276 */ /* 0x000fe40007800089 */
[----:B------:R-:W-:-:S02]  /*6360*/  FMNMX3 R23, R23, R16, R17, !PT ;  /* 0x0000001017177276 */ /* 0x000fc40007800011 */
[----:B------:R-:W-:Y:S02]  /*6370*/  FMNMX3 R22, R22, R18, R19, !PT ;  /* 0x0000001216167276 */ /* 0x000fe40007800013 */
[----:B------:R-:W-:Y:S02]  /*6380*/  SEL R149, R35, 0xff800000, !P0 ;  /* 0xff80000023957807 */ /* 0x000fe40004000000 */
[----:B------:R-:W-:Y:S02]  /*6390*/  SEL R150, R32, 0xff800000, P4 ;  /* 0xff80000020967807 */ /* 0x000fe40002000000 */
[----:B------:R-:W-:Y:S02]  /*63a0*/  SEL R151, R33, 0xff800000, P5 ;  /* 0xff80000021977807 */ /* 0x000fe40002800000 */
[----:B------:R-:W-:Y:S02]  /*63b0*/  SEL R148, R34, 0xff800000, P6 ;  /* 0xff80000022947807 */ /* 0x000fe40003000000 */
[----:B------:R-:W-:-:S02]  /*63c0*/  FMNMX3 R21, R21, R144, R145, !PT ;  /* 0x0000009015157276 */ /* 0x000fc40007800091 */
[----:B------:R-:W-:Y:S02]  /*63d0*/  FMNMX3 R20, R20, R146, R147, !PT ;  /* 0x0000009214147276 */ /* 0x000fe40007800093 */
[----:B------:R-:W-:Y:S02]  /*63e0*/  FMNMX3 R23, R23, R140, R141, !PT ;  /* 0x0000008c17177276 */ /* 0x000fe4000780008d */
[----:B------:R-:W-:Y:S02]  /*63f0*/  FMNMX3 R22, R22, R138, R139, !PT ;  /* 0x0000008a16167276 */ /* 0x000fe4000780008b */
[----:B------:R-:W-:Y:S02]  /*6400*/  FMNMX R20, R21, R20, !PT ;  /* 0x0000001415147209 */ /* 0x000fe40007800000 */
[----:B------:R-:W-:Y:S02]  /*6410*/  FMNMX3 R23, R23, R150, R151, !PT ;  /* 0x0000009617177276 */ /* 0x000fe40007800097 */
[----:B------:R-:W-:-:S04]  /*6420*/  FMNMX3 R22, R22, R148, R149, !PT ;  /* 0x0000009416167276 */ /* 0x000fc80007800095 */
[----:B------:R-:W-:-:S04]  /*6430*/  FMNMX3 R152, R20, R23, R22, !PT ;  /* 0x0000001714987276 */ /* 0x000fc80007800016 */
[----:B------:R-:W-:-:S04]  /*6440*/  FSETP.NEU.AND P0, PT, R152, -INF , PT ;  /* 0xff8000009800780b */ /* 0x000fc80003f0d000 */
[----:B------:R-:W-:Y:S02]  /*6450*/  FSEL R155, R152, RZ, P0 ;  /* 0x000000ff989b7208 */ /* 0x000fe40000000000 */
[----:B------:R-:W-:-:S03]  /*6460*/  ELECT P0, URZ, PT ;  /* 0x0000000000ff782f */ /* 0x000fc60003800000 */
[----:B--2---:R-:W-:-:S04]  /*6470*/  FFMA R155, -R155, R154, 8 ;  /* 0x410000009b9b7423 */ /* 0x004fc8000000019a */
[-CC-:B------:R-:W-:Y:S02]  /*6480*/  FFMA2 R20, R74.F32x2.HI_LO, R154.reuse.F32, R155.reuse.F32 ;  /* 0x0000009a4a147249 */ /* 0x180fe4000120009b */
[-CC-:B------:R-:W-:Y:S02]  /*6490*/  FFMA2 R22, R68.F32x2.HI_LO, R154.reuse.F32, R155.reuse.F32 ;  /* 0x0000009a44167249 */ /* 0x180fe4000120009b */
[-CC-:B------:R-:W-:Y:S02]  /*64a0*/  FFMA2 R24, R70.F32x2.HI_LO, R154.reuse.F32, R155.reuse.F32 ;  /* 0x0000009a46187249 */ /* 0x180fe4000120009b */
[-CC-:B------:R-:W-:Y:S01]  /*64b0*/  FFMA2 R26, R78.F32x2.HI_LO, R154.reuse.F32, R155.reuse.F32 ;  /* 0x0000009a4e1a7249 */ /* 0x180fe2000120009b */
[----:B------:R-:W-:Y:S01]  /*64c0*/  MUFU.EX2 R20, R20 ;  /* 0x0000001400147308 */ /* 0x000fe20000000800 */
[-CC-:B------:R-:W-:Y:S02]  /*64d0*/  FFMA2 R28, R72.F32x2.HI_LO, R154.reuse.F32, R155.reuse.F32 ;  /* 0x0000009a481c7249 */ /* 0x180fe4000120009b */
[----:B------:R-:W-:-:S02]  /*64e0*/  FFMA2 R30, R76.F32x2.HI_LO, R154.F32, R155.F32 ;  /* 0x0000009a4c1e7249 */ /* 0x000fc4000120009b */
[-CC-:B------:R-:W-:Y:S02]  /*64f0*/  FFMA2 R32, R80.F32x2.HI_LO, R154.reuse.F32, R155.reuse.F32 ;  /* 0x0000009a50207249 */ /* 0x180fe4000120009b */
[-CC-:B------:R-:W-:Y:S01]  /*6500*/  FFMA2 R34, R82.F32x2.HI_LO, R154.reuse.F32, R155.reuse.F32 ;  /* 0x0000009a52227249 */ /* 0x180fe2000120009b */
[----:B------:R-:W1:Y:S01]  /*6510*/  MUFU.EX2 R21, R21 ;  /* 0x0000001500157308 */ /* 0x000e620000000800 */
[-CC-:B------:R-:W-:Y:S02]  /*6520*/  FFMA2 R68, R84.F32x2.HI_LO, R154.reuse.F32, R155.reuse.F32 ;  /* 0x0000009a54447249 */ /* 0x180fe4000120009b */
[-CC-:B------:R-:W-:Y:S02]  /*6530*/  FFMA2 R70, R86.F32x2.HI_LO, R154.reuse.F32, R155.reuse.F32 ;  /* 0x0000009a56467249 */ /* 0x180fe4000120009b */
[-CC-:B------:R-:W-:Y:S02]  /*6540*/  FFMA2 R72, R90.F32x2.HI_LO, R154.reuse.F32, R155.reuse.F32 ;  /* 0x0000009a5a487249 */ /* 0x180fe4000120009b */
[-CC-:B------:R-:W-:Y:S01]  /*6550*/  FFMA2 R74, R88.F32x2.HI_LO, R154.reuse.F32, R155.reuse.F32 ;  /* 0x0000009a584a7249 */ /* 0x180fe2000120009b */
[----:B------:R-:W-:Y:S01]  /*6560*/  MUFU.EX2 R22, R22 ;  /* 0x0000001600167308 */ /* 0x000fe20000000800 */
[----:B------:R-:W-:-:S02]  /*6570*/  FFMA2 R76, R92.F32x2.HI_LO, R154.F32, R155.F32 ;  /* 0x0000009a5c4c7249 */ /* 0x000fc4000120009b */
[-CC-:B------:R-:W-:Y:S02]  /*6580*/  FFMA2 R78, R94.F32x2.HI_LO, R154.reuse.F32, R155.reuse.F32 ;  /* 0x0000009a5e4e7249 */ /* 0x180fe4000120009b */
[-CC-:B------:R-:W-:Y:S02]  /*6590*/  FFMA2 R80, R96.F32x2.HI_LO, R154.reuse.F32, R155.reuse.F32 ;  /* 0x0000009a60507249 */ /* 0x180fe4000120009b */
[-CC-:B------:R-:W-:Y:S01]  /*65a0*/  FFMA2 R82, R98.F32x2.HI_LO, R154.reuse.F32, R155.reuse.F32 ;  /* 0x0000009a62527249 */ /* 0x180fe2000120009b */
[----:B------:R-:W2:Y:S01]  /*65b0*/  MUFU.EX2 R23, R23 ;  /* 0x0000001700177308 */ /* 0x000ea20000000800 */
[-CC-:B------:R-:W-:Y:S02]  /*65c0*/  FFMA2 R84, R106.F32x2.HI_LO, R154.reuse.F32, R155.reuse.F32 ;  /* 0x0000009a6a547249 */ /* 0x180fe4000120009b */
[-CC-:B------:R-:W-:Y:S02]  /*65d0*/  FFMA2 R86, R100.F32x2.HI_LO, R154.reuse.F32, R155.reuse.F32 ;  /* 0x0000009a64567249 */ /* 0x180fe4000120009b */
[----:B------:R-:W-:-:S02]  /*65e0*/  FFMA2 R88, R102.F32x2.HI_LO, R154.F32, R155.F32 ;  /* 0x0000009a66587249 */ /* 0x000fc4000120009b */
[-CC-:B------:R-:W-:Y:S01]  /*65f0*/  FFMA2 R90, R110.F32x2.HI_LO, R154.reuse.F32, R155.reuse.F32 ;  /* 0x0000009a6e5a7249 */ /* 0x180fe2000120009b */
[----:B------:R-:W-:Y:S01]  /*6600*/  MUFU.EX2 R24, R24 ;  /* 0x0000001800187308 */ /* 0x000fe20000000800 */
[-CC-:B------:R-:W-:Y:S02]  /*6610*/  FFMA2 R92, R104.F32x2.HI_LO, R154.reuse.F32, R155.reuse.F32 ;  /* 0x0000009a685c7249 */ /* 0x180fe4000120009b */
[-CC-:B------:R-:W-:Y:S02]  /*6620*/  FFMA2 R94, R108.F32x2.HI_LO, R154.reuse.F32, R155.reuse.F32 ;  /* 0x0000009a6c5e7249 */ /* 0x180fe4000120009b */
[-CC-:B------:R-:W-:Y:S02]  /*6630*/  FFMA2 R96, R112.F32x2.HI_LO, R154.reuse.F32, R155.reuse.F32 ;  /* 0x0000009a70607249 */ /* 0x180fe4000120009b */
[-CC-:B------:R-:W-:Y:S01]  /*6640*/  FFMA2 R98, R114.F32x2.HI_LO, R154.reuse.F32, R155.reuse.F32 ;  /* 0x0000009a72627249 */ /* 0x180fe2000120009b */
[----:B------:R-:W3:Y:S01]  /*6650*/  MUFU.EX2 R25, R25 ;  /* 0x0000001900197308 */ /* 0x000ee20000000800 */
[----:B------:R-:W-:-:S02]  /*6660*/  FFMA2 R102, R116.F32x2.HI_LO, R154.F32, R155.F32 ;  /* 0x0000009a74667249 */ /* 0x000fc4000120009b */
[-CC-:B------:R-:W-:Y:S02]  /*6670*/  FFMA2 R104, R118.F32x2.HI_LO, R154.reuse.F32, R155.reuse.F32 ;  /* 0x0000009a76687249 */ /* 0x180fe4000120009b */
[-CC-:B------:R-:W-:Y:S02]  /*6680*/  FFMA2 R108, R120.F32x2.HI_LO, R154.reuse.F32, R155.reuse.F32 ;  /* 0x0000009a786c7249 */ /* 0x180fe4000120009b */
[-CC-:B------:R-:W-:Y:S01]  /*6690*/  FFMA2 R112, R128.F32x2.HI_LO, R154.reuse.F32, R155.reuse.F32 ;  /* 0x0000009a80707249 */ /* 0x180fe2000120009b */
[----:B------:R-:W-:Y:S01]  /*66a0*/  MUFU.EX2 R26, R26 ;  /* 0x0000001a001a7308 */ /* 0x000fe20000000800 */
[--C-:B------:R-:W-:Y:S01]  /*66b0*/  FFMA2 R116, R4.F32x2.HI_LO, R154.F32, R155.reuse.F32 ;  /* 0x0000009a04747249 */ /* 0x100fe2000120009b */
[----:B-1----:R-:W-:Y:S01]  /*66c0*/  F2FP.SATFINITE.E4M3.F32.PACK_AB_MERGE_C R4, R21, R20, RZ ;  /* 0x000000141504723e */ /* 0x002fe200048070ff */
[-CC-:B------:R-:W-:Y:S02]  /*66d0*/  FFMA2 R118, R6.F32x2.HI_LO, R154.reuse.F32, R155.reuse.F32 ;  /* 0x0000009a06767249 */ /* 0x180fe4000120009b */
[--C-:B------:R-:W-:Y:S01]  /*66e0*/  FFMA2 R120, R8.F32x2.HI_LO, R154.F32, R155.reuse.F32 ;  /* 0x0000009a08787249 */ /* 0x100fe2000120009b */
[----:B--2---:R-:W-:Y:S01]  /*66f0*/  F2FP.SATFINITE.E4M3.F32.PACK_AB_MERGE_C R9, R23, R22, RZ ;  /* 0x000000161709723e */ /* 0x004fe200048070ff */
[--C-:B------:R-:W-:Y:S01]  /*6700*/  FFMA2 R128, R16.F32x2.HI_LO, R154.F32, R155.reuse.F32 ;  /* 0x0000009a10807249 */ /* 0x100fe2000120009b */
[----:B------:R-:W1:Y:S01]  /*6710*/  MUFU.EX2 R27, R27 ;  /* 0x0000001b001b7308 */ /* 0x000e620000000800 */
[----:B---3--:R-:W-:Y:S01]  /*6720*/  F2FP.SATFINITE.E4M3.F32.PACK_AB_MERGE_C R5, R25, R24, RZ ;  /* 0x000000181905723e */ /* 0x008fe200048070ff */
[-C--:B------:R-:W-:Y:S01]  /*6730*/  FFMA2 R16, R144.F32x2.HI_LO, R154.reuse.F32, R155.F32 ;  /* 0x0000009a90107249 */ /* 0x080fe2000120009b */
[----:B------:R-:W-:Y:S01]  /*6740*/  SHF.R.S32.HI R144, RZ, 0x1f, R3 ;  /* 0x0000001fff907819 */ /* 0x000fe20000011403 */
[-C--:B------:R-:W-:Y:S01]  /*6750*/  FFMA2 R60, R60.F32x2.HI_LO, R154.reuse.F32, R155.F32 ;  /* 0x0000009a3c3c7249 */ /* 0x080fe2000120009b */
[----:B------:R-:W-:Y:S01]  /*6760*/  PRMT R4, R4, 0x5410, R9 ;  /* 0x0000541004047816 */ /* 0x000fe20000000009 */
[-CC-:B------:R-:W-:Y:S01]  /*6770*/  FFMA2 R62, R62.F32x2.HI_LO, R154.reuse.F32, R155.reuse.F32 ;  /* 0x0000009a3e3e7249 */ /* 0x180fe2000120009b */
[----:B------:R-:W-:Y:S01]  /*6780*/  LEA.HI R144, R144, R3, RZ, 0x2 ;  /* 0x0000000390907211 */ /* 0x000fe200078f10ff */
[----:B------:R-:W-:Y:S01]  /*6790*/  MUFU.EX2 R28, R28 ;  /* 0x0000001c001c7308 */ /* 0x000fe20000000800 */
[-CC-:B------:R-:W-:Y:S01]  /*67a0*/  FFMA2 R64, R64.F32x2.HI_LO, R154.reuse.F32, R155.reuse.F32 ;  /* 0x0000009a40407249 */ /* 0x180fe2000120009b */
[----:B------:R-:W-:Y:S01]  /*67b0*/  LOP3.LUT R145, R132, 0x48, RZ, 0xfc, !PT ;  /* 0x0000004884917812 */ /* 0x000fe200078efcff */
[-CC-:B------:R-:W-:Y:S01]  /*67c0*/  FFMA2 R66, R66.F32x2.HI_LO, R154.reuse.F32, R155.reuse.F32 ;  /* 0x0000009a42427249 */ /* 0x180fe2000120009b */
[----:B------:R-:W-:Y:S01]  /*67d0*/  LOP3.LUT R144, R144, 0xfffffffc, RZ, 0xc0, !PT ;  /* 0xfffffffc90907812 */ /* 0x000fe200078ec0ff */
[----:B------:R-:W-:-:S02]  /*67e0*/  FFMA2 R52, R52.F32x2.HI_LO, R154.F32, R155.F32 ;  /* 0x0000009a34347249 */ /* 0x000fc4000120009b */
[--C-:B------:R-:W-:Y:S01]  /*67f0*/  FFMA2 R54, R54.F32x2.HI_LO, R154.F32, R155.reuse.F32 ;  /* 0x0000009a36367249 */ /* 0x100fe2000120009b */
[----:B------:R-:W2:Y:S01]  /*6800*/  MUFU.EX2 R29, R29 ;  /* 0x0000001d001d7308 */ /* 0x000ea20000000800 */
[----:B-1----:R-:W-:Y:S01]  /*6810*/  F2FP.SATFINITE.E4M3.F32.PACK_AB_MERGE_C R8, R27, R26, RZ ;  /* 0x0000001a1b08723e */ /* 0x002fe200048070ff */
[-CC-:B------:R-:W-:Y:S01]  /*6820*/  FFMA2 R56, R56.F32x2.HI_LO, R154.reuse.F32, R155.reuse.F32 ;  /* 0x0000009a38387249 */ /* 0x180fe2000120009b */
[----:B------:R-:W-:Y:S01]  /*6830*/  IADD3 R144, PT, PT, R3, 0x3, -R144 ;  /* 0x0000000303907810 */ /* 0x000fe20007ffe890 */
[-CC-:B------:R-:W-:Y:S01]  /*6840*/  FFMA2 R58, R58.F32x2.HI_LO, R154.reuse.F32, R155.reuse.F32 ;  /* 0x0000009a3a3a7249 */ /* 0x180fe2000120009b */
[----:B------:R-:W-:Y:S01]  /*6850*/  PRMT R5, R5, 0x5410, R8 ;  /* 0x0000541005057816 */ /* 0x000fe20000000008 */
[-CC-:B------:R-:W-:Y:S02]  /*6860*/  FFMA2 R100, R122.F32x2.HI_LO, R154.reuse.F32, R155.reuse.F32 ;  /* 0x0000009a7a647249 */ /* 0x180fe4000120009b */
[----:B------:R-:W-:Y:S01]  /*6870*/  MUFU.EX2 R30, R30 ;  /* 0x0000001e001e7308 */ /* 0x000fe20000000800 */
[----:B------:R-:W-:-:S02]  /*6880*/  FFMA2 R110, R124.F32x2.HI_LO, R154.F32, R155.F32 ;  /* 0x0000009a7c6e7249 */ /* 0x000fc4000120009b */
[-CC-:B------:R-:W-:Y:S02]  /*6890*/  FFMA2 R122, R10.F32x2.HI_LO, R154.reuse.F32, R155.reuse.F32 ;  /* 0x0000009a0a7a7249 */ /* 0x180fe4000120009b */
[-CC-:B------:R-:W-:Y:S02]  /*68a0*/  FFMA2 R124, R12.F32x2.HI_LO, R154.reuse.F32, R155.reuse.F32 ;  /* 0x0000009a0c7c7249 */ /* 0x180fe4000120009b */
[--C-:B------:R-:W-:Y:S01]  /*68b0*/  FFMA2 R106, R126.F32x2.HI_LO, R154.F32, R155.reuse.F32 ;  /* 0x0000009a7e6a7249 */ /* 0x100fe2000120009b */
[----:B------:R-:W1:Y:S01]  /*68c0*/  MUFU.EX2 R31, R31 ;  /* 0x0000001f001f7308 */ /* 0x000e620000000800 */
[----:B--2---:R-:W-:Y:S01]  /*68d0*/  F2FP.SATFINITE.E4M3.F32.PACK_AB_MERGE_C R6, R29, R28, RZ ;  /* 0x0000001c1d06723e */ /* 0x004fe200048070ff */
[-CC-:B------:R-:W-:Y:S02]  /*68e0*/  FFMA2 R114, R130.F32x2.HI_LO, R154.reuse.F32, R155.reuse.F32 ;  /* 0x0000009a82727249 */ /* 0x180fe4000120009b */
[-CC-:B------:R-:W-:Y:S02]  /*68f0*/  FFMA2 R36, R36.F32x2.HI_LO, R154.reuse.F32, R155.reuse.F32 ;  /* 0x0000009a24247249 */ /* 0x180fe4000120009b */
[----:B------:R-:W-:-:S02]  /*6900*/  FFMA2 R38, R38.F32x2.HI_LO, R154.F32, R155.F32 ;  /* 0x0000009a26267249 */ /* 0x000fc4000120009b */
[----:B------:R-:W-:Y:S01]  /*6910*/  MUFU.EX2 R32, R32 ;  /* 0x0000002000207308 */ /* 0x000fe20000000800 */
[-CC-:B------:R-:W-:Y:S02]  /*6920*/  FFMA2 R40, R40.F32x2.HI_LO, R154.reuse.F32, R155.reuse.F32 ;  /* 0x0000009a28287249 */ /* 0x180fe4000120009b */
[-CC-:B------:R-:W-:Y:S02]  /*6930*/  FFMA2 R42, R42.F32x2.HI_LO, R154.reuse.F32, R155.reuse.F32 ;  /* 0x0000009a2a2a7249 */ /* 0x180fe4000120009b */
[-CC-:B------:R-:W-:Y:S02]  /*6940*/  FFMA2 R44, R44.F32x2.HI_LO, R154.reuse.F32, R155.reuse.F32 ;  /* 0x0000009a2c2c7249 */ /* 0x180fe4000120009b */
[--C-:B------:R-:W-:Y:S01]  /*6950*/  FFMA2 R46, R46.F32x2.HI_LO, R154.F32, R155.reuse.F32 ;  /* 0x0000009a2e2e7249 */ /* 0x100fe2000120009b */
[----:B------:R-:W2:Y:S01]  /*6960*/  MUFU.EX2 R33, R33 ;  /* 0x0000002100217308 */ /* 0x000ea20000000800 */
[----:B-1----:R-:W-:Y:S01]  /*6970*/  F2FP.SATFINITE.E4M3.F32.PACK_AB_MERGE_C R7, R31, R30, RZ ;  /* 0x0000001e1f07723e */ /* 0x002fe200048070ff */
[----:B------:R-:W-:-:S02]  /*6980*/  FFMA2 R48, R48.F32x2.HI_LO, R154.F32, R155.F32 ;  /* 0x0000009a30307249 */ /* 0x000fc4000120009b */
[-C--:B------:R-:W-:Y:S01]  /*6990*/  FFMA2 R50, R50.F32x2.HI_LO, R154.reuse.F32, R155.F32 ;  /* 0x0000009a32327249 */ /* 0x080fe2000120009b */
[----:B------:R-:W-:Y:S01]  /*69a0*/  PRMT R6, R6, 0x5410, R7 ;  /* 0x0000541006067816 */ /* 0x000fe20000000007 */
[-CC-:B------:R-:W-:Y:S02]  /*69b0*/  FFMA2 R126, R14.F32x2.HI_LO, R154.reuse.F32, R155.reuse.F32 ;  /* 0x0000009a0e7e7249 */ /* 0x180fe4000120009b */
[----:B------:R-:W-:Y:S01]  /*69c0*/  MUFU.EX2 R34, R34 ;  /* 0x0000002200227308 */ /* 0x000fe20000000800 */
[-CC-:B------:R-:W-:Y:S02]  /*69d0*/  FFMA2 R130, R18.F32x2.HI_LO, R154.reuse.F32, R155.reuse.F32 ;  /* 0x0000009a12827249 */ /* 0x180fe4000120009b */
[-CC-:B------:R-:W-:Y:S02]  /*69e0*/  FFMA2 R134, R134.F32x2.HI_LO, R154.reuse.F32, R155.reuse.F32 ;  /* 0x0000009a86867249 */ /* 0x180fe4000120009b */
[-CC-:B------:R-:W-:Y:S02]  /*69f0*/  FFMA2 R136, R136.F32x2.HI_LO, R154.reuse.F32, R155.reuse.F32 ;  /* 0x0000009a88887249 */ /* 0x180fe4000120009b */
[--C-:B------:R-:W-:Y:S01]  /*6a00*/  FFMA2 R140, R140.F32x2.HI_LO, R154.F32, R155.reuse.F32 ;  /* 0x0000009a8c8c7249 */ /* 0x100fe2000120009b */
[----:B------:R-:W1:Y:S01]  /*6a10*/  MUFU.EX2 R35, R35 ;  /* 0x0000002300237308 */ /* 0x000e620000000800 */
[----:B--2---:R-:W-:Y:S01]  /*6a20*/  F2FP.SATFINITE.E4M3.F32.PACK_AB_MERGE_C R7, R33, R32, RZ ;  /* 0x000000202107723e */ /* 0x004fe200048070ff */
[----:B------:R-:W-:-:S02]  /*6a30*/  FFMA2 R138, R138.F32x2.HI_LO, R154.F32, R155.F32 ;  /* 0x0000009a8a8a7249 */ /* 0x000fc4000120009b */
[-CC-:B------:R-:W-:Y:S02]  /*6a40*/  FFMA2 R146, R146.F32x2.HI_LO, R154.reuse.F32, R155.reuse.F32 ;  /* 0x0000009a92927249 */ /* 0x180fe4000120009b */
[-CC-:B------:R-:W-:Y:S02]  /*6a50*/  FFMA2 R156, R150.F32x2.HI_LO, R154.reuse.F32, R155.reuse.F32 ;  /* 0x0000009a969c7249 */ /* 0x180fe4000120009b */
[----:B------:R-:W-:Y:S01]  /*6a60*/  MUFU.EX2 R68, R68 ;  /* 0x0000004400447308 */ /* 0x000fe20000000800 */
[----:B------:R-:W-:Y:S02]  /*6a70*/  FFMA2 R154, R148.F32x2.HI_LO, R154.F32, R155.F32 ;  /* 0x0000009a949a7249 */ /* 0x000fe4000120009b */
[----:B------:R-:W-:Y:S02]  /*6a80*/  FADD2 R20, R20.F32x2.HI_LO, R28.F32x2.HI_LO ;  /* 0x0000001c1414724b */ /* 0x000fe40000000000 */
[----:B------:R-:W-:Y:S02]  /*6a90*/  FADD2 R22, R22.F32x2.HI_LO, R30.F32x2.HI_LO ;  /* 0x0000001e1616724b */ /* 0x000fe40000000000 */
[----:B------:R-:W-:Y:S01]  /*6aa0*/  FADD2 R24, R24.F32x2.HI_LO, R32.F32x2.HI_LO ;  /* 0x000000201818724b */ /* 0x000fe20000000000 */
[----:B------:R-:W2:Y:S01]  /*6ab0*/  MUFU.EX2 R69, R69 ;  /* 0x0000004500457308 */ /* 0x000ea20000000800 */
[----:B-1----:R-:W-:Y:S01]  /*6ac0*/  F2FP.SATFINITE.E4M3.F32.PACK_AB_MERGE_C R12, R35, R34, RZ ;  /* 0x00000022230c723e */ /* 0x002fe200048070ff */
[----:B------:R-:W-:-:S03]  /*6ad0*/  FADD2 R26, R26.F32x2.HI_LO, R34.F32x2.HI_LO ;  /* 0x000000221a1a724b */ /* 0x000fc60000000000 */
[----:B------:R-:W-:-:S03]  /*6ae0*/  PRMT R7, R7, 0x5410, R12 ;  /* 0x0000541007077816 */ /* 0x000fc6000000000c */
[----:B------:R-:W-:Y:S08]  /*6af0*/  MUFU.EX2 R70, R70 ;  /* 0x0000004600467308 */ /* 0x000ff00000000800 */
[----:B------:R-:W1:Y:S01]  /*6b00*/  MUFU.EX2 R71, R71 ;  /* 0x0000004700477308 */ /* 0x000e620000000800 */
[----:B--2---:R-:W-:Y:S01]  /*6b10*/  F2FP.SATFINITE.E4M3.F32.PACK_AB_MERGE_C R8, R69, R68, RZ ;  /* 0x000000444508723e */ /* 0x004fe200048070ff */
[----:B------:R-:W-:-:S06]  /*6b20*/  FADD2 R20, R20.F32x2.HI_LO, R68.F32x2.HI_LO ;  /* 0x000000441414724b */ /* 0x000fcc0000000000 */
[----:B------:R-:W-:Y:S08]  /*6b30*/  MUFU.EX2 R72, R72 ;  /* 0x0000004800487308 */ /* 0x000ff00000000800 */
        /* <DEDUP_REMOVED lines=30> */
[----:B------:R-:W-:Y:S01]  /*6d20*/  PRMT R11, R11, 0x5410, R12 ;  /* 0x000054100b0b7816 */ /* 0x000fe2000000000c */
[----:B------:R1:W-:Y:S06]  /*6d30*/  BAR.ARV R144, 0x40 ;  /* 0x000100900000751d */ /* 0x0003ec0000002000 */
[----:B------:R-:W-:Y:S01]  /*6d40*/  MUFU.EX2 R86, R86 ;  /* 0x0000005600567308 */ /* 0x000fe20000000800 */
[----:B------:R3:W-:Y:S01]  /*6d50*/  STTM.x8 tmem[UR4], R4 ;  /* 0x00000004000079ed */ /* 0x0007e200081c0004 */
[----:B------:R-:W-:Y:S02]  /*6d60*/  R2UR UR4, R145 ;  /* 0x00000000910472ca */ /* 0x000fe400000e0000 */
[----:B--2---:R-:W-:Y:S01]  /*6d70*/  F2FP.SATFINITE.E4M3.F32.PACK_AB_MERGE_C R12, R85, R84, RZ ;  /* 0x00000054550c723e */ /* 0x004fe200048070ff */
[----:B------:R-:W-:-:S03]  /*6d80*/  FADD2 R20, R20.F32x2.HI_LO, R84.F32x2.HI_LO ;  /* 0x000000541414724b */ /* 0x000fc60000000000 */
[----:B------:R-:W2:Y:S08]  /*6d90*/  MUFU.EX2 R87, R87 ;  /* 0x0000005700577308 */ /* 0x000eb00000000800 */
[----:B------:R-:W-:Y:S08]  /*6da0*/  MUFU.EX2 R88, R88 ;  /* 0x0000005800587308 */ /* 0x000ff00000000800 */
[----:B------:R-:W4:Y:S01]  /*6db0*/  MUFU.EX2 R89, R89 ;  /* 0x0000005900597308 */ /* 0x000f220000000800 */
[----:B--2---:R-:W-:Y:S01]  /*6dc0*/  F2FP.SATFINITE.E4M3.F32.PACK_AB_MERGE_C R13, R87, R86, RZ ;  /* 0x00000056570d723e */ /* 0x004fe200048070ff */
[----:B------:R-:W-:-:S03]  /*6dd0*/  FADD2 R22, R22.F32x2.HI_LO, R86.F32x2.HI_LO ;  /* 0x000000561616724b */ /* 0x000fc60000000000 */
[----:B------:R-:W-:-:S03]  /*6de0*/  PRMT R12, R12, 0x5410, R13 ;  /* 0x000054100c0c7816 */ /* 0x000fc6000000000d */
[----:B------:R-:W-:Y:S08]  /*6df0*/  MUFU.EX2 R90, R90 ;  /* 0x0000005a005a7308 */ /* 0x000ff00000000800 */
[----:B------:R-:W2:Y:S01]  /*6e00*/  MUFU.EX2 R91, R91 ;  /* 0x0000005b005b7308 */ /* 0x000ea20000000800 */
[----:B----4-:R-:W-:Y:S01]  /*6e10*/  F2FP.SATFINITE.E4M3.F32.PACK_AB_MERGE_C R13, R89, R88, RZ ;  /* 0x00000058590d723e */ /* 0x010fe200048070ff */
[----:B------:R-:W-:-:S06]  /*6e20*/  FADD2 R24, R24.F32x2.HI_LO, R88.F32x2.HI_LO ;  /* 0x000000581818724b */ /* 0x000fcc0000000000 */
        /* <DEDUP_REMOVED lines=20> */
[----:B--2---:R-:W-:-:S07]  /*6f70*/  FADD2 R26, R26.F32x2.HI_LO, R98.F32x2.HI_LO ;  /* 0x000000621a1a724b */ /* 0x004fce0000000000 */
[----:B------:R-:W-:Y:S08]  /*6f80*/  MUFU.EX2 R62, R62 ;  /* 0x0000003e003e7308 */ /* 0x000ff00000000800 */
[----:B------:R-:W3:Y:S01]  /*6f90*/  MUFU.EX2 R63, R63 ;  /* 0x0000003f003f7308 */ /* 0x000ee20000000800 */
[----:B----4-:R-:W-:-:S07]  /*6fa0*/  F2FP.SATFINITE.E4M3.F32.PACK_AB_MERGE_C R18, R61, R60, RZ ;  /* 0x0000003c3d12723e */ /* 0x010fce00048070ff */
[----:B------:R-:W-:Y:S08]  /*6fb0*/  MUFU.EX2 R64, R64 ;  /* 0x0000004000407308 */ /* 0x000ff00000000800 */
[----:B------:R-:W2:Y:S01]  /*6fc0*/  MUFU.EX2 R65, R65 ;  /* 0x0000004100417308 */ /* 0x000ea20000000800 */
[----:B---3--:R-:W-:-:S04]  /*6fd0*/  F2FP.SATFINITE.E4M3.F32.PACK_AB_MERGE_C R5, R63, R62, RZ ;  /* 0x0000003e3f05723e */ /* 0x008fc800048070ff */
[----:B------:R-:W-:-:S03]  /*6fe0*/  PRMT R18, R18, 0x5410, R5 ;  /* 0x0000541012127816 */ /* 0x000fc60000000005 */
[----:B------:R-:W-:Y:S08]  /*6ff0*/  MUFU.EX2 R66, R66 ;  /* 0x0000004200427308 */ /* 0x000ff00000000800 */
[----:B------:R-:W3:Y:S01]  /*7000*/  MUFU.EX2 R67, R67 ;  /* 0x0000004300437308 */ /* 0x000ee20000000800 */
[----:B--2---:R-:W-:-:S07]  /*7010*/  F2FP.SATFINITE.E4M3.F32.PACK_AB_MERGE_C R19, R65, R64, RZ ;  /* 0x000000404113723e */ /* 0x004fce00048070ff */
[----:B------:R-:W-:Y:S08]  /*7020*/  MUFU.EX2 R52, R52 ;  /* 0x0000003400347308 */ /* 0x000ff00000000800 */
[----:B------:R-:W2:Y:S01]  /*7030*/  MUFU.EX2 R53, R53 ;  /* 0x0000003500357308 */ /* 0x000ea20000000800 */
[----:B---3--:R-:W-:-:S04]  /*7040*/  F2FP.SATFINITE.E4M3.F32.PACK_AB_MERGE_C R4, R67, R66, RZ ;  /* 0x000000424304723e */ /* 0x008fc800048070ff */
[----:B------:R-:W-:-:S03]  /*7050*/  PRMT R19, R19, 0x5410, R4 ;  /* 0x0000541013137816 */ /* 0x000fc60000000004 */
[----:B------:R-:W-:Y:S08]  /*7060*/  MUFU.EX2 R54, R54 ;  /* 0x0000003600367308 */ /* 0x000ff00000000800 */
[----:B------:R-:W3:Y:S01]  /*7070*/  MUFU.EX2 R55, R55 ;  /* 0x0000003700377308 */ /* 0x000ee20000000800 */
[----:B--2---:R-:W-:-:S04]  /*7080*/  FADD2 R20, R20.F32x2.HI_LO, R52.F32x2.HI_LO ;  /* 0x000000341414724b */ /* 0x004fc80000000000 */
[----:B------:R-:W-:-:S03]  /*7090*/  FADD2 R20, R20.F32x2.HI_LO, R60.F32x2.HI_LO ;  /* 0x0000003c1414724b */ /* 0x000fc60000000000 */
[----:B------:R-:W-:Y:S08]  /*70a0*/  MUFU.EX2 R56, R56 ;  /* 0x0000003800387308 */ /* 0x000ff00000000800 */
[----:B------:R-:W2:Y:S01]  /*70b0*/  MUFU.EX2 R57, R57 ;  /* 0x0000003900397308 */ /* 0x000ea20000000800 */
[----:B---3--:R-:W-:Y:S01]  /*70c0*/  F2FP.SATFINITE.E4M3.F32.PACK_AB_MERGE_C R7, R55, R54, RZ ;  /* 0x000000363707723e */ /* 0x008fe200048070ff */
[----:B------:R-:W-:-:S04]  /*70d0*/  FADD2 R22, R22.F32x2.HI_LO, R54.F32x2.HI_LO ;  /* 0x000000361616724b */ /* 0x000fc80000000000 */
[----:B------:R-:W-:Y:S02]  /*70e0*/  FADD2 R22, R22.F32x2.HI_LO, R62.F32x2.HI_LO ;  /* 0x0000003e1616724b */ /* 0x000fe40000000000 */
        /* <DEDUP_REMOVED lines=11> */
[----:B--2---:R-:W-:Y:S01]  /*71a0*/  F2FP.SATFINITE.E4M3.F32.PACK_AB_MERGE_C R8, R101, R100, RZ ;  /* 0x000000646508723e */ /* 0x004fe200048070ff */
[----:B------:R-:W-:-:S06]  /*71b0*/  FADD2 R20, R20.F32x2.HI_LO, R100.F32x2.HI_LO ;  /* 0x000000641414724b */ /* 0x000fcc0000000000 */
[----:B------:R-:W-:Y:S08]  /*71c0*/  MUFU.EX2 R104, R104 ;  /* 0x0000006800687308 */ /* 0x000ff00000000800 */
[----:B------:R-:W2:Y:S01]  /*71d0*/  MUFU.EX2 R105, R105 ;  /* 0x0000006900697308 */ /* 0x000ea20000000800 */
[----:B---3--:R-:W-:Y:S01]  /*71e0*/  F2FP.SATFINITE.E4M3.F32.PACK_AB_MERGE_C R5, R103, R102, RZ ;  /* 0x000000666705723e */ /* 0x008fe200048070ff */
[----:B------:R-:W-:-:S03]  /*71f0*/  FADD2 R22, R22.F32x2.HI_LO, R102.F32x2.HI_LO ;  /* 0x000000661616724b */ /* 0x000fc60000000000 */
[----:B------:R-:W-:-:S03]  /*7200*/  PRMT R8, R8, 0x5410, R5 ;  /* 0x0000541008087816 */ /* 0x000fc60000000005 */
        /* <DEDUP_REMOVED lines=15> */
[----:B---3--:R-:W-:-:S07]  /*7300*/  FADD2 R26, R26.F32x2.HI_LO, R114.F32x2.HI_LO ;  /* 0x000000721a1a724b */ /* 0x008fce0000000000 */
[----:B------:R-:W-:Y:S08]  /*7310*/  MUFU.EX2 R38, R38 ;  /* 0x0000002600267308 */ /* 0x000ff00000000800 */
[----:B------:R-:W3:Y:S01]  /*7320*/  MUFU.EX2 R39, R39 ;  /* 0x0000002700277308 */ /* 0x000ee20000000800 */
[----:B--2---:R-:W-:-:S07]  /*7330*/  F2FP.SATFINITE.E4M3.F32.PACK_AB_MERGE_C R4, R37, R36, RZ ;  /* 0x000000242504723e */ /* 0x004fce00048070ff */
[----:B------:R2:W-:Y:S08]  /*7340*/  MUFU.EX2 R148, R16 ;  /* 0x0000001000947308 */ /* 0x0005f00000000800 */
[----:B------:R-:W-:Y:S01]  /*7350*/  MUFU.EX2 R108, R108 ;  /* 0x0000006c006c7308 */ /* 0x000fe20000000800 */
[----:B---3--:R-:W-:-:S07]  /*7360*/  F2FP.SATFINITE.E4M3.F32.PACK_AB_MERGE_C R5, R39, R38, RZ ;  /* 0x000000262705723e */ /* 0x008fce00048070ff */
[----:B------:R-:W3:Y:S01]  /*7370*/  MUFU.EX2 R109, R109 ;  /* 0x0000006d006d7308 */ /* 0x000ee20000000800 */
[----:B--2---:R-:W-:-:S04]  /*7380*/  F2FP.SATFINITE.E4M3.F32.PACK_AB_MERGE_C R16, R99, R98, RZ ;  /* 0x000000626310723e */ /* 0x004fc800048070ff */
[----:B------:R-:W-:Y:S02]  /*7390*/  PRMT R15, R15, 0x5410, R16 ;  /* 0x000054100f0f7816 */ /* 0x000fe40000000010 */
[----:B------:R-:W-:Y:S01]  /*73a0*/  F2FP.SATFINITE.E4M3.F32.PACK_AB_MERGE_C R16, R53, R52, RZ ;  /* 0x000000343510723e */ /* 0x000fe200048070ff */
[----:B------:R-:W-:Y:S03]  /*73b0*/  MUFU.EX2 R110, R110 ;  /* 0x0000006e006e7308 */ /* 0x000fe60000000800 */
[----:B------:R-:W-:-:S05]  /*73c0*/  PRMT R16, R16, 0x5410, R7 ;  /* 0x0000541010107816 */ /* 0x000fca0000000007 */
[----:B------:R-:W2:Y:S01]  /*73d0*/  MUFU.EX2 R111, R111 ;  /* 0x0000006f006f7308 */ /* 0x000ea20000000800 */
[----:B---3--:R-:W-:Y:S01]  /*73e0*/  F2FP.SATFINITE.E4M3.F32.PACK_AB_MERGE_C R10, R109, R108, RZ ;  /* 0x0000006c6d0a723e */ /* 0x008fe200048070ff */
[----:B------:R-:W-:-:S04]  /*73f0*/  FADD2 R20, R20.F32x2.HI_LO, R108.F32x2.HI_LO ;  /* 0x0000006c1414724b */ /* 0x000fc80000000000 */
[----:B------:R-:W-:Y:S02]  /*7400*/  FADD2 R20, R20.F32x2.HI_LO, R36.F32x2.HI_LO ;  /* 0x000000241414724b */ /* 0x000fe40000000000 */
[----:B------:R-:W-:Y:S08]  /*7410*/  MUFU.EX2 R40, R40 ;  /* 0x0000002800287308 */ /* 0x000ff00000000800 */
[----:B------:R-:W3:Y:S01]  /*7420*/  MUFU.EX2 R41, R41 ;  /* 0x0000002900297308 */ /* 0x000ee20000000800 */
[----:B--2---:R-:W-:Y:S01]  /*7430*/  F2FP.SATFINITE.E4M3.F32.PACK_AB_MERGE_C R7, R111, R110, RZ ;  /* 0x0000006e6f07723e */ /* 0x004fe200048070ff */
[----:B------:R-:W-:-:S03]  /*7440*/  FADD2 R22, R22.F32x2.HI_LO, R110.F32x2.HI_LO ;  /* 0x0000006e1616724b */ /* 0x000fc60000000000 */
[----:B------:R-:W-:Y:S01]  /*7450*/  PRMT R10, R10, 0x5410, R7 ;  /* 0x000054100a0a7816 */ /* 0x000fe20000000007 */
[----:B------:R-:W-:Y:S02]  /*7460*/  FADD2 R22, R22.F32x2.HI_LO, R38.F32x2.HI_LO ;  /* 0x000000261616724b */ /* 0x000fe40000000000 */
[----:B------:R-:W-:Y:S08]  /*7470*/  MUFU.EX2 R42, R42 ;  /* 0x0000002a002a7308 */ /* 0x000ff00000000800 */
[----:B------:R-:W2:Y:S01]  /*7480*/  MUFU.EX2 R43, R43 ;  /* 0x0000002b002b7308 */ /* 0x000ea20000000800 */
[----:B---3--:R-:W-:-:S07]  /*7490*/  FADD2 R24, R24.F32x2.HI_LO, R40.F32x2.HI_LO ;  /* 0x000000281818724b */ /* 0x008fce0000000000 */
[----:B------:R-:W-:Y:S08]  /*74a0*/  MUFU.EX2 R44, R44 ;  /* 0x0000002c002c7308 */ /* 0x000ff00000000800 */
[----:B------:R-:W3:Y:S01]  /*74b0*/  MUFU.EX2 R45, R45 ;  /* 0x0000002d002d7308 */ /* 0x000ee20000000800 */
[----:B--2---:R-:W-:-:S07]  /*74c0*/  FADD2 R26, R26.F32x2.HI_LO, R42.F32x2.HI_LO ;  /* 0x0000002a1a1a724b */ /* 0x004fce0000000000 */
        /* <DEDUP_REMOVED lines=9> */
[----:B------:R3:W-:Y:S08]  /*7560*/  MUFU.EX2 R149, R17 ;  /* 0x0000001100957308 */ /* 0x0007f00000000800 */
[----:B------:R4:W-:Y:S01]  /*7570*/  MUFU.EX2 R150, R146 ;  /* 0x0000009200967308 */ /* 0x0009e20000000800 */
[----:B--2---:R-:W-:-:S07]  /*7580*/  FADD2 R26, R26.F32x2.HI_LO, R50.F32x2.HI_LO ;  /* 0x000000321a1a724b */ /* 0x004fce0000000000 */
[----:B------:R-:W-:Y:S01]  /*7590*/  MUFU.EX2 R116, R116 ;  /* 0x0000007400747308 */ /* 0x000fe20000000800 */
[----:B---3--:R-:W-:-:S04]  /*75a0*/  F2FP.SATFINITE.E4M3.F32.PACK_AB_MERGE_C R17, R57, R56, RZ ;  /* 0x000000383911723e */ /* 0x008fc800048070ff */
[----:B------:R-:W-:Y:S02]  /*75b0*/  PRMT R17, R17, 0x5410, R6 ;  /* 0x0000541011117816 */ /* 0x000fe40000000006 */
[----:B------:R-:W-:Y:S01]  /*75c0*/  F2FP.SATFINITE.E4M3.F32.PACK_AB_MERGE_C R6, R115, R114, RZ ;  /* 0x000000727306723e */ /* 0x000fe200048070ff */
[----:B------:R-:W2:Y:S01]  /*75d0*/  MUFU.EX2 R117, R117 ;  /* 0x0000007500757308 */ /* 0x000ea20000000800 */
[----:B----4-:R-:W-:Y:S01]  /*75e0*/  LOP3.LUT R146, R132, 0x50, RZ, 0xfc, !PT ;  /* 0x0000005084927812 */ /* 0x010fe200078efcff */
[----:B------:R3:W-:Y:S01]  /*75f0*/  STTM.x8 tmem[UR4], R12 ;  /* 0x0000000c000079ed */ /* 0x0007e200081c0004 */
[----:B------:R-:W-:Y:S02]  /*7600*/  PRMT R11, R11, 0x5410, R6 ;  /* 0x000054100b0b7816 */ /* 0x000fe40000000006 */
[----:B------:R-:W-:Y:S02]  /*7610*/  R2UR UR4, R146 ;  /* 0x00000000920472ca */ /* 0x000fe400000e0000 */
[----:B------:R-:W-:Y:S01]  /*7620*/  F2FP.SATFINITE.E4M3.F32.PACK_AB_MERGE_C R6, R43, R42, RZ ;  /* 0x0000002a2b06723e */ /* 0x000fe200048070ff */
[----:B------:R-:W-:Y:S08]  /*7630*/  MUFU.EX2 R118, R118 ;  /* 0x0000007600767308 */ /* 0x000ff00000000800 */
[----:B------:R-:W4:Y:S01]  /*7640*/  MUFU.EX2 R119, R119 ;  /* 0x0000007700777308 */ /* 0x000f220000000800 */
[----:B--2---:R-:W-:-:S07]  /*7650*/  FADD2 R20, R20.F32x2.HI_LO, R116.F32x2.HI_LO ;  /* 0x000000741414724b */ /* 0x004fce0000000000 */
[----:B------:R2:W-:Y:S08]  /*7660*/  MUFU.EX2 R151, R147 ;  /* 0x0000009300977308 */ /* 0x0005f00000000800 */
[----:B------:R-:W-:Y:S01]  /*7670*/  MUFU.EX2 R140, R140 ;  /* 0x0000008c008c7308 */ /* 0x000fe20000000800 */
[----:B----4-:R-:W-:Y:S01]  /*7680*/  FADD2 R22, R22.F32x2.HI_LO, R118.F32x2.HI_LO ;  /* 0x000000761616724b */ /* 0x010fe20000000000 */
[----:B---3--:R-:W-:-:S06]  /*7690*/  PRMT R12, R4, 0x5410, R5 ;  /* 0x00005410040c7816 */ /* 0x008fcc0000000005 */
[----:B------:R-:W-:Y:S01]  /*76a0*/  MUFU.EX2 R141, R141 ;  /* 0x0000008d008d7308 */ /* 0x000fe20000000800 */
[----:B------:R-:W-:Y:S02]  /*76b0*/  F2FP.SATFINITE.E4M3.F32.PACK_AB_MERGE_C R13, R41, R40, RZ ;  /* 0x00000028290d723e */ /* 0x000fe400048070ff */
[----:B------:R-:W-:Y:S02]  /*76c0*/  F2FP.SATFINITE.E4M3.F32.PACK_AB_MERGE_C R5, R47, R46, RZ ;  /* 0x0000002e2f05723e */ /* 0x000fe400048070ff */
[----:B------:R-:W-:Y:S02]  /*76d0*/  F2FP.SATFINITE.E4M3.F32.PACK_AB_MERGE_C R14, R45, R44, RZ ;  /* 0x0000002c2d0e723e */ /* 0x000fe400048070ff */
[----:B------:R-:W-:Y:S01]  /*76e0*/  F2FP.SATFINITE.E4M3.F32.PACK_AB_MERGE_C R4, R51, R50, RZ ;  /* 0x000000323304723e */ /* 0x000fe200048070ff */
[----:B------:R-:W-:Y:S01]  /*76f0*/  MUFU.EX2 R138, R138 ;  /* 0x0000008a008a7308 */ /* 0x000fe20000000800 */
[----:B------:R-:W-:Y:S02]  /*7700*/  F2FP.SATFINITE.E4M3.F32.PACK_AB_MERGE_C R15, R49, R48, RZ ;  /* 0x00000030310f723e */ /* 0x000fe400048070ff */
[----:B------:R-:W-:-:S02]  /*7710*/  PRMT R13, R13, 0x5410, R6 ;  /* 0x000054100d0d7816 */ /* 0x000fc40000000006 */
[----:B------:R-:W-:Y:S02]  /*7720*/  PRMT R14, R14, 0x5410, R5 ;  /* 0x000054100e0e7816 */ /* 0x000fe40000000005 */
[----:B------:R-:W-:Y:S01]  /*7730*/  PRMT R15, R15, 0x5410, R4 ;  /* 0x000054100f0f7816 */ /* 0x000fe20000000004 */
[----:B------:R-:W-:Y:S01]  /*7740*/  MUFU.EX2 R139, R139 ;  /* 0x0000008b008b7308 */ /* 0x000fe20000000800 */
[----:B--2---:R-:W-:Y:S02]  /*7750*/  LOP3.LUT R147, R132, 0x58, RZ, 0xfc, !PT ;  /* 0x0000005884937812 */ /* 0x004fe400078efcff */
[----:B------:R2:W-:Y:S01]  /*7760*/  STTM.x8 tmem[UR4], R8 ;  /* 0x00000008000079ed */ /* 0x0005e200081c0004 */
[----:B------:R-:W-:Y:S01]  /*7770*/  F2FP.SATFINITE.E4M3.F32.PACK_AB_MERGE_C R5, R119, R118, RZ ;  /* 0x000000767705723e */ /* 0x000fe200048070ff */
[----:B------:R-:W3:Y:S01]  /*7780*/  FENCE.VIEW.ASYNC.T ;  /* 0x00000000000073c6 */ /* 0x000ee20000000200 */
[----:B------:R-:W-:Y:S02]  /*7790*/  F2FP.SATFINITE.E4M3.F32.PACK_AB_MERGE_C R4, R117, R116, RZ ;  /* 0x000000747504723e */ /* 0x000fe400048070ff */
[----:B------:R-:W-:Y:S01]  /*77a0*/  MUFU.EX2 R120, R120 ;  /* 0x0000007800787308 */ /* 0x000fe20000000800 */
[----:B------:R-:W-:-:S02]  /*77b0*/  R2UR UR4, R147 ;  /* 0x00000000930472ca */ /* 0x000fc400000e0000 */
[----:B------:R-:W-:-:S05]  /*77c0*/  PRMT R4, R4, 0x5410, R5 ;  /* 0x0000541004047816 */ /* 0x000fca0000000005 */
[----:B------:R-:W4:Y:S08]  /*77d0*/  MUFU.EX2 R121, R121 ;  /* 0x0000007900797308 */ /* 0x000f300000000800 */
[----:B------:R-:W-:Y:S08]  /*77e0*/  MUFU.EX2 R122, R122 ;  /* 0x0000007a007a7308 */ /* 0x000ff00000000800 */
[----:B------:R-:W5:Y:S01]  /*77f0*/  MUFU.EX2 R123, R123 ;  /* 0x0000007b007b7308 */ /* 0x000f620000000800 */
[----:B----4-:R-:W-:Y:S01]  /*7800*/  F2FP.SATFINITE.E4M3.F32.PACK_AB_MERGE_C R5, R121, R120, RZ ;  /* 0x000000787905723e */ /* 0x010fe200048070ff */
[----:B------:R-:W-:-:S06]  /*7810*/  FADD2 R24, R24.F32x2.HI_LO, R120.F32x2.HI_LO ;  /* 0x000000781818724b */ /* 0x000fcc0000000000 */
[----:B------:R-:W-:Y:S01]  /*7820*/  MUFU.EX2 R124, R124 ;  /* 0x0000007c007c7308 */ /* 0x000fe20000000800 */
[----:B--2---:R-:W-:Y:S02]  /*7830*/  F2FP.SATFINITE.E4M3.F32.PACK_AB_MERGE_C R11, R151, R150, RZ ;  /* 0x00000096970b723e */ /* 0x004fe400048070ff */
[----:B------:R-:W-:Y:S02]  /*7840*/  F2FP.SATFINITE.E4M3.F32.PACK_AB_MERGE_C R10, R149, R148, RZ ;  /* 0x00000094950a723e */ /* 0x000fe400048070ff */
[----:B------:R-:W-:Y:S02]  /*7850*/  F2FP.SATFINITE.E4M3.F32.PACK_AB_MERGE_C R12, R139, R138, RZ ;  /* 0x0000008a8b0c723e */ /* 0x000fe400048070ff */
[----:B------:R-:W-:Y:S01]  /*7860*/  F2FP.SATFINITE.E4M3.F32.PACK_AB_MERGE_C R9, R141, R140, RZ ;  /* 0x0000008c8d09723e */ /* 0x000fe200048070ff */
[----:B------:R-:W2:Y:S01]  /*7870*/  MUFU.EX2 R125, R125 ;  /* 0x0000007d007d7308 */ /* 0x000ea20000000800 */
[----:B------:R-:W-:Y:S01]  /*7880*/  PRMT R10, R10, 0x5410, R11 ;  /* 0x000054100a0a7816 */ /* 0x000fe2000000000b */
[----:B-----5:R-:W-:Y:S01]  /*7890*/  FADD2 R26, R26.F32x2.HI_LO, R122.F32x2.HI_LO ;  /* 0x0000007a1a1a724b */ /* 0x020fe20000000000 */
[----:B------:R-:W-:-:S02]  /*78a0*/  F2FP.SATFINITE.E4M3.F32.PACK_AB_MERGE_C R158, R123, R122, RZ ;  /* 0x0000007a7b9e723e */ /* 0x000fc400048070ff */
[----:B------:R-:W-:Y:S01]  /*78b0*/  PRMT R9, R9, 0x5410, R12 ;  /* 0x0000541009097816 */ /* 0x000fe2000000000c */
[----:B------:R-:W-:Y:S01]  /*78c0*/  IMAD.MOV.U32 R12, RZ, RZ, 0x1 ;  /* 0x00000001ff0c7424 */ /* 0x000fe200078e00ff */
[----:B------:R-:W-:Y:S01]  /*78d0*/  PRMT R5, R5, 0x5410, R158 ;  /* 0x0000541005057816 */ /* 0x000fe2000000009e */
[----:B------:R-:W-:Y:S02]  /*78e0*/  MUFU.EX2 R126, R126 ;  /* 0x0000007e007e7308 */ /* 0x000fe40000000800 */
[----:B---3--:R1:W-:Y:S06]  /*78f0*/  SYNCS.ARRIVE.TRANS64.RED.ART0 RZ, [UR9], R12 ;  /* 0x0000000cffff79a7 */ /* 0x0083ec0008500409 */
        /* <DEDUP_REMOVED lines=11> */
[----:B------:R-:W-:-:S04]  /*79b0*/  FADD2 R24, R24.F32x2.HI_LO, R128.F32x2.HI_LO ;  /* 0x000000801818724b */ /* 0x000fc80000000000 */
[----:B------:R-:W-:Y:S02]  /*79c0*/  FADD2 R24, R24.F32x2.HI_LO, R140.F32x2.HI_LO ;  /* 0x0000008c1818724b */ /* 0x000fe40000000000 */
[----:B------:R-:W-:Y:S08]  /*79d0*/  MUFU.EX2 R134, R134 ;  /* 0x0000008600867308 */ /* 0x000ff00000000800 */
[----:B------:R-:W2:Y:S01]  /*79e0*/  MUFU.EX2 R135, R135 ;  /* 0x0000008700877308 */ /* 0x000ea20000000800 */
[----:B---3--:R-:W-:Y:S01]  /*79f0*/  F2FP.SATFINITE.E4M3.F32.PACK_AB_MERGE_C R18, R131, R130, RZ ;  /* 0x000000828312723e */ /* 0x008fe200048070ff */
[----:B------:R-:W-:-:S03]  /*7a00*/  FADD2 R26, R26.F32x2.HI_LO, R130.F32x2.HI_LO ;  /* 0x000000821a1a724b */ /* 0x000fc60000000000 */
[----:B------:R-:W-:Y:S01]  /*7a10*/  PRMT R7, R7, 0x5410, R18 ;  /* 0x0000541007077816 */ /* 0x000fe20000000012 */
[----:B------:R-:W-:Y:S02]  /*7a20*/  FADD2 R26, R26.F32x2.HI_LO, R138.F32x2.HI_LO ;  /* 0x0000008a1a1a724b */ /* 0x000fe40000000000 */
        /* <DEDUP_REMOVED lines=11> */
[----:B------:R-:W-:Y:S02]  /*7ae0*/  MUFU.EX2 R154, R154 ;  /* 0x0000009a009a7308 */ /* 0x000fe40000000800 */
[----:B------:R-:W-:-:S06]  /*7af0*/  FADD2 R20, R20.F32x2.HI_LO, R22.F32x2.HI_LO ;  /* 0x000000161414724b */ /* 0x000fcc0000000000 */
[----:B------:R-:W3:Y:S01]  /*7b00*/  MUFU.EX2 R155, R155 ;  /* 0x0000009b009b7308 */ /* 0x000ee20000000800 */
[----:B--2---:R-:W-:Y:S01]  /*7b10*/  F2FP.SATFINITE.E4M3.F32.PACK_AB_MERGE_C R11, R157, R156, RZ ;  /* 0x0000009c9d0b723e */ /* 0x004fe200048070ff */
[----:B------:R-:W-:Y:S01]  /*7b20*/  FADD2 R24, R24.F32x2.HI_LO, R156.F32x2.HI_LO ;  /* 0x0000009c1818724b */ /* 0x000fe20000000000 */
[----:B---3--:R-:W-:Y:S01]  /*7b30*/  F2FP.SATFINITE.E4M3.F32.PACK_AB_MERGE_C R14, R155, R154, RZ ;  /* 0x0000009a9b0e723e */ /* 0x008fe200048070ff */
[----:B------:R-:W-:-:S03]  /*7b40*/  FADD2 R26, R26.F32x2.HI_LO, R154.F32x2.HI_LO ;  /* 0x0000009a1a1a724b */ /* 0x000fc60000000000 */
[----:B------:R-:W-:Y:S01]  /*7b50*/  PRMT R11, R11, 0x5410, R14 ;  /* 0x000054100b0b7816 */ /* 0x000fe2000000000e */
[----:B------:R-:W-:-:S03]  /*7b60*/  FADD2 R24, R24.F32x2.HI_LO, R26.F32x2.HI_LO ;  /* 0x0000001a1818724b */ /* 0x000fc60000000000 */
[----:B------:R1:W-:Y:S01]  /*7b70*/  STTM.x8 tmem[UR4], R4 ;  /* 0x00000004000079ed */ /* 0x0003e200081c0004 */
[----:B------:R-:W2:Y:S02]  /*7b80*/  FENCE.VIEW.ASYNC.T ;  /* 0x00000000000073c6 */ /* 0x000ea40000000200 */
[----:B--2---:R-:W-:Y:S01]  /*7b90*/  NOP ;  /* 0x0000000000007918 */ /* 0x004fe20000000000 */
[----:B------:R1:W-:Y:S01]  /*7ba0*/  @P0 SYNCS.ARRIVE.TRANS64.RED.ART0 RZ, [UR5], R12 ;  /* 0x0000000cffff09a7 */ /* 0x0003e20008500405 */
[----:B------:R-:W-:Y:S01]  /*7bb0*/  FADD2 R20, R20.F32x2.HI_LO, R24.F32x2.HI_LO ;  /* 0x000000181414724b */ /* 0x000fe20000000000 */
[----:B------:R-:W2:Y:S02]  /*7bc0*/  SYNCS.PHASECHK.TRANS64.TRYWAIT P0, [UR8+0x148], RZ ;  /* 0x000148ffff0075a7 */ /* 0x000ea40008001108 */
[----:B-12---:R-:W-:Y:S05]  /*7bd0*/  @!P0 BRA `(.L_x_71) ;  /* 0x0000005000ec8947 */ /* 0x006fea0003800000 */
.L_x_144:
[----:B------:R-:W-:Y:S02]  /*7be0*/  HFMA2 R155, -RZ, RZ, 0, 5.9604644775390625e-08 ;  /* 0x00000001ff9b7431 */ /* 0x000fe400000001ff */
[----:B------:R-:W-:Y:S01]  /*7bf0*/  FADD R156, R20, R21 ;  /* 0x00000015149c7221 */ /* 0x000fe20000000000 */
[----:B------:R-:W-:Y:S06]  /*7c00*/  BRA.U !UP0, `(.L_x_72) ;  /* 0x0000002508007547 */ /* 0x000fec000b800000 */
[----:B------:R-:W2:Y:S01]  /*7c10*/  S2R R153, SR_TID.X ;  /* 0x0000000000997919 */ /* 0x000ea20000002100 */
[----:B------:R-:W-:Y:S01]  /*7c20*/  UIADD3 UR6, UPT, UPT, UR8, 0x120, URZ ;  /* 0x0000012008067890 */ /* 0x000fe2000fffe0ff */
[----:B------:R-:W-:Y:S01]  /*7c30*/  IMAD.MOV.U32 R157, RZ, RZ, R152 ;  /* 0x000000ffff9d7224 */ /* 0x000fe200078e0098 */
[----:B------:R-:W-:Y:S01]  /*7c40*/  MOV R154, 0x1 ;  /* 0x00000001009a7802 */ /* 0x000fe20000000f00 */
[----:B------:R-:W-:Y:S01]  /*7c50*/  UIADD3 UR11, UPT, UPT, -UR11, URZ, URZ ;  /* 0x000000ff0b0b7290 */ /* 0x000fe2000fffe1ff */
[----:B------:R-:W-:Y:S01]  /*7c60*/  MOV R155, 0x1 ;  /* 0x00000001009b7802 */ /* 0x000fe20000000f00 */
[----:B------:R-:W-:Y:S01]  /*7c70*/  UPRMT UR6, UR7, 0x654, UR6 ;  /* 0x0000065407067896 */ /* 0x000fe20008000006 */
[----:B------:R-:W-:Y:S01]  /*7c80*/  UMOV UR10, URZ ;  /* 0x000000ff000a7c82 */ /* 0x000fe20008000000 */
[----:B--2---:R-:W-:-:S05]  /*7c90*/  IMAD.SHL.U32 R153, R153, 0x4, RZ ;  /* 0x0000000499997824 */ /* 0x004fca00078e00ff */
[----:B------:R-:W-:-:S07]  /*7ca0*/  LOP3.LUT R153, R153, 0x1fc, RZ, 0xc0, !PT ;  /* 0x000001fc99997812 */ /* 0x000fce00078ec0ff */
.L_x_75:
[----:B------:R-:W-:Y:S02]  /*7cb0*/  SHF.L.U32 R6, R154, 0x1f, RZ ;  /* 0x0000001f9a067819 */ /* 0x000fe400000006ff */
[----:B------:R-:W-:Y:S02]  /*7cc0*/  R2UR UR4, R132 ;  /* 0x00000000840472ca */ /* 0x000fe400000e0000 */
[----:B------:R-:W2:Y:S02]  /*7cd0*/  SYNCS.PHASECHK.TRANS64.TRYWAIT P0, [UR8+0x110], R6 ;  /* 0x00011006ff0075a7 */ /* 0x000ea40008001108 */
[----:B-12---:R-:W-:Y:S11]  /*7ce0*/  @!P0 BRA `(.L_x_73) ;  /* 0x0000005000c08947 */ /* 0x006ff60003800000 */
.L_x_146:
[----:B------:R-:W2:Y:S01]  /*7cf0*/  LDTM.x32 R100, tmem[UR4] ;  /* 0x00000004006479ee */ /* 0x000ea200082c0000 */
[----:B------:R-:W-:Y:S01]  /*7d00*/  R2UR UR4, R133 ;  /* 0x00000000850472ca */ /* 0x000fe200000e0000 */
[----:B------:R-:W3:Y:S01]  /*7d10*/  LDC R158, c[0x0][0x600] ;  /* 0x00018000ff9e7b82 */ /* 0x000ee20000000800 */
[----:B------:R-:W-:Y:S01]  /*7d20*/  R2UR UR5, R142 ;  /* 0x000000008e0572ca */ /* 0x000fe200000e0000 */
[----:B------:R-:W-:-:S10]  /*7d30*/  IMAD.MOV.U32 R160, RZ, RZ, 0x3d9df09d ;  /* 0x3d9df09dffa07424 */ /* 0x000fd400078e00ff */
[----:B------:R-:W4:Y:S01]  /*7d40*/  LDTM.x32 R68, tmem[UR4] ;  /* 0x00000004004479ee */ /* 0x000f2200082c0000 */
[----:B------:R-:W-:Y:S01]  /*7d50*/  R2UR UR4, R143 ;  /* 0x000000008f0472ca */ /* 0x000fe200000e0000 */
[----:B------:R-:W5:Y:S01]  /*7d60*/  LDTM.x32 R36, tmem[UR5] ;  /* 0x00000005002479ee */ /* 0x000f6200082c0000 */
[----:B--2---:R-:W-:Y:S02]  /*7d70*/  FMNMX3 R135, R157, R100, R101, !PT ;  /* 0x000000649d877276 */ /* 0x004fe40007800065 */
[----:B------:R-:W-:Y:S02]  /*7d80*/  FMNMX R134, R102, R103, !PT ;  /* 0x0000006766867209 */ /* 0x000fe40007800000 */
[----:B------:R-:W-:-:S07]  /*7d90*/  FMNMX R137, R104, R105, !PT ;  /* 0x0000006968897209 */ /* 0x000fce0007800000 */
[----:B-1----:R-:W1:Y:S01]  /*7da0*/  LDTM.x32 R4, tmem[UR4] ;  /* 0x00000004000479ee */ /* 0x002e6200082c0000 */
[----:B------:R-:W-:Y:S02]  /*7db0*/  FMNMX R136, R106, R107, !PT ;  /* 0x0000006b6a887209 */ /* 0x000fe40007800000 */
        /* <DEDUP_REMOVED lines=10> */
[----:B----4-:R-:W-:-:S02]  /*7e60*/  FMNMX3 R135, R135, R68, R69, !PT ;  /* 0x0000004487877276 */ /* 0x010fc40007800045 */
        /* <DEDUP_REMOVED lines=15> */
[----:B-----5:R-:W-:Y:S02]  /*7f60*/  FMNMX3 R135, R135, R36, R37, !PT ;  /* 0x0000002487877276 */ /* 0x020fe40007800025 */
        /* <DEDUP_REMOVED lines=15> */
[----:B-1----:R-:W-:Y:S02]  /*8060*/  FMNMX3 R135, R135, R4, R5, !PT ;  /* 0x0000000487877276 */ /* 0x002fe40007800005 */
        /* <DEDUP_REMOVED lines=15> */
[----:B------:R-:W-:-:S02]  /*8160*/  FMNMX R134, R135, R134, !PT ;  /* 0x0000008687867209 */ /* 0x000fc40007800000 */
[----:B------:R-:W-:Y:S02]  /*8170*/  FMNMX3 R137, R137, R32, R33, !PT ;  /* 0x0000002089897276 */ /* 0x000fe40007800021 */
[----:B------:R-:W-:Y:S02]  /*8180*/  FMNMX3 R136, R136, R34, R35, !PT ;  /* 0x0000002288887276 */ /* 0x000fe40007800023 */
[----:B------:R-:W-:Y:S02]  /*8190*/  R2UR UR4, R142 ;  /* 0x000000008e0472ca */ /* 0x000fe400000e0000 */
[----:B------:R-:W-:-:S04]  /*81a0*/  FMNMX3 R152, R134, R137, R136, !PT ;  /* 0x0000008986987276 */ /* 0x000fc80007800088 */
[----:B------:R-:W-:-:S04]  /*81b0*/  FSETP.NEU.AND P0, PT, R152, -INF , PT ;  /* 0xff8000009800780b */ /* 0x000fc80003f0d000 */
[----:B------:R-:W-:Y:S02]  /*81c0*/  FSEL R134, R152, RZ, P0 ;  /* 0x000000ff98867208 */ /* 0x000fe40000000000 */
[----:B------:R-:W-:-:S03]  /*81d0*/  ELECT P0, URZ, PT ;  /* 0x0000000000ff782f */ /* 0x000fc60003800000 */
[----:B------:R-:W-:-:S04]  /*81e0*/  FADD R161, -R134, R157 ;  /* 0x0000009d86a17221 */ /* 0x000fc80000000100 */
[----:B---3--:R-:W-:-:S05]  /*81f0*/  FMUL R161, R161, R158 ;  /* 0x0000009ea1a17220 */ /* 0x008fca0000400000 */
[----:B------:R-:W-:Y:S02]  /*8200*/  FSETP.GE.AND P1, PT, R161, -4, PT ;  /* 0xc0800000a100780b */ /* 0x000fe40003f26000 */
[----:B------:R-:W1:Y:S02]  /*8210*/  MUFU.EX2 R161, R161 ;  /* 0x000000a100a17308 */ /* 0x000e640000000800 */
[C---:B------:R-:W-:Y:S02]  /*8220*/  FSEL R159, R157.reuse, R134, P1 ;  /* 0x000000869d9f7208 */ /* 0x040fe40000800000 */
[----:B------:R-:W-:-:S03]  /*8230*/  FSEL R152, R157, R152, P1 ;  /* 0x000000989d987208 */ /* 0x000fc60000800000 */
[----:B------:R-:W-:-:S04]  /*8240*/  FFMA R159, -R159, R158, 8 ;  /* 0x410000009f9f7423 */ /* 0x000fc8000000019e */
[-CC-:B------:R-:W-:Y:S02]  /*8250*/  FFMA2 R112, R112.F32x2.HI_LO, R158.reuse.F32, R159.reuse.F32 ;  /* 0x0000009e70707249 */ /* 0x180fe4000120009f */
[-CC-:B------:R-:W-:Y:S02]  /*8260*/  FFMA2 R128, R128.F32x2.HI_LO, R158.reuse.F32, R159.reuse.F32 ;  /* 0x0000009e80807249 */ /* 0x180fe4000120009f */
[-CC-:B------:R-:W-:Y:S01]  /*8270*/  FFMA2 R136, R106.F32x2.HI_LO, R158.reuse.F32, R159.reuse.F32 ;  /* 0x0000009e6a887249 */ /* 0x180fe2000120009f */
[----:B------:R-:W-:Y:S01]  /*8280*/  FMNMX R112, R112, -127, !PT ;  /* 0xc2fe000070707809 */ /* 0x000fe20007800000 */
[-CC-:B------:R-:W-:Y:S01]  /*8290*/  FFMA2 R108, R108.F32x2.HI_LO, R158.reuse.F32, R159.reuse.F32 ;  /* 0x0000009e6c6c7249 */ /* 0x180fe2000120009f */
[----:B------:R-:W-:Y:S01]  /*82a0*/  FMNMX R113, R113, -127, !PT ;  /* 0xc2fe000071717809 */ /* 0x000fe20007800000 */
[-CC-:B------:R-:W-:Y:S01]  /*82b0*/  FFMA2 R110, R110.F32x2.HI_LO, R158.reuse.F32, R159.reuse.F32 ;  /* 0x0000009e6e6e7249 */ /* 0x180fe2000120009f */
[----:B------:R-:W-:Y:S01]  /*82c0*/  FMNMX R128, R128, -127, !PT ;  /* 0xc2fe000080807809 */ /* 0x000fe20007800000 */
[----:B------:R-:W-:Y:S01]  /*82d0*/  MUFU.EX2 R136, R136 ;  /* 0x0000008800887308 */ /* 0x000fe20000000800 */
[----:B------:R-:W-:Y:S01]  /*82e0*/  FMNMX R129, R129, -127, !PT ;  /* 0xc2fe000081817809 */ /* 0x000fe20007800000 */
[----:B------:R-:W-:Y:S01]  /*82f0*/  FADD2.RM R138, R112.F32x2.HI_LO, 12582912 ;  /* 0x4b400000708a744b */ /* 0x000fe20000204000 */
[----:B-1----:R-:W-:Y:S01]  /*8300*/  FSEL R161, R161, 1, !P1 ;  /* 0x3f800000a1a17808 */ /* 0x002fe20004800000 */
[----:B------:R-:W-:-:S02]  /*8310*/  FFMA2 R116, R116.F32x2.HI_LO, R158.F32, R159.F32 ;  /* 0x0000009e74747249 */ /* 0x000fc4000120009f */
[----:B------:R-:W-:Y:S02]  /*8320*/  FADD2 R134, R138.F32x2.HI_LO, -12582912 ;  /* 0xcb4000008a86744b */ /* 0x000fe40000200000 */
[----:B------:R-:W-:Y:S01]  /*8330*/  MUFU.EX2 R137, R137 ;  /* 0x0000008900897308 */ /* 0x000fe20000000800 */
[-C--:B------:R-:W-:Y:S01]  /*8340*/  FFMA2 R118, R118.F32x2.HI_LO, R158.reuse.F32, R159.F32 ;  /* 0x0000009e76767249 */ /* 0x080fe2000120009f */
[----:B------:R1:W-:Y:S01]  /*8350*/  STS [R153+UR8+0x18c], R161 ;  /* 0x00018ca199007988 */ /* 0x0003e20008000808 */
[----:B------:R-:W-:Y:S02]  /*8360*/  FADD2 R134, R112.F32x2.HI_LO, -R134.F32x2.HI_LO ;  /* 0x800000867086724b */ /* 0x000fe40000000000 */
[--C-:B------:R-:W-:Y:S02]  /*8370*/  FFMA2 R112, R100.F32x2.HI_LO, R158.F32, R159.reuse.F32 ;  /* 0x0000009e64707249 */ /* 0x100fe4000120009f */
[----:B------:R-:W-:Y:S01]  /*8380*/  FFMA2 R100, R134.F32x2.HI_LO, R160.F32, 0.22756439447402954102 ;  /* 0x3e6906a486647449 */ /* 0x000fe200012000a0 */
[----:B------:R-:W-:Y:S01]  /*8390*/  MUFU.EX2 R108, R108 ;  /* 0x0000006c006c7308 */ /* 0x000fe20000000800 */
[----:B------:R-:W-:-:S02]  /*83a0*/  FFMA2 R120, R120.F32x2.HI_LO, R158.F32, R159.F32 ;  /* 0x0000009e78787249 */ /* 0x000fc4000120009f */
[----:B------:R-:W-:Y:S02]  /*83b0*/  FFMA2 R100, R100.F32x2.HI_LO, R134.F32x2.HI_LO, 0.69514614343643188477 ;  /* 0x3f31f51964647449 */ /* 0x000fe40000200086 */
[--C-:B------:R-:W-:Y:S02]  /*83c0*/  FFMA2 R122, R122.F32x2.HI_LO, R158.F32, R159.reuse.F32 ;  /* 0x0000009e7a7a7249 */ /* 0x100fe4000120009f */
[----:B------:R-:W-:Y:S01]  /*83d0*/  FFMA2 R100, R100.F32x2.HI_LO, R134.F32x2.HI_LO, 1 ;  /* 0x3f80000064647449 */ /* 0x000fe20000200086 */
[----:B------:R-:W-:Y:S01]  /*83e0*/  MUFU.EX2 R112, R112 ;  /* 0x0000007000707308 */ /* 0x000fe20000000800 */
[-CC-:B------:R-:W-:Y:S02]  /*83f0*/  FFMA2 R134, R102.F32x2.HI_LO, R158.reuse.F32, R159.reuse.F32 ;  /* 0x0000009e66867249 */ /* 0x180fe4000120009f */
[-CC-:B------:R-:W-:Y:S02]  /*8400*/  FFMA2 R102, R114.F32x2.HI_LO, R158.reuse.F32, R159.reuse.F32 ;  /* 0x0000009e72667249 */ /* 0x180fe4000120009f */
[----:B------:R-:W-:-:S02]  /*8410*/  FFMA2 R114, R104.F32x2.HI_LO, R158.F32, R159.F32 ;  /* 0x0000009e68727249 */ /* 0x000fc4000120009f */
[-CC-:B------:R-:W-:Y:S01]  /*8420*/  FFMA2 R80, R80.F32x2.HI_LO, R158.reuse.F32, R159.reuse.F32 ;  /* 0x0000009e50507249 */ /* 0x180fe2000120009f */
[----:B------:R-:W-:Y:S01]  /*8430*/  FMNMX R104, R102, -127, !PT ;  /* 0xc2fe000066687809 */ /* 0x000fe20007800000 */
[----:B------:R-:W-:Y:S01]  /*8440*/  MUFU.EX2 R113, R113 ;  /* 0x0000007100717308 */ /* 0x000fe20000000800 */
[----:B------:R-:W-:Y:S01]  /*8450*/  FMNMX R105, R103, -127, !PT ;  /* 0xc2fe000067697809 */ /* 0x000fe20007800000 */
[-CC-:B------:R-:W-:Y:S01]  /*8460*/  FFMA2 R96, R96.F32x2.HI_LO, R158.reuse.F32, R159.reuse.F32 ;  /* 0x0000009e60607249 */ /* 0x180fe2000120009f */
[----:B------:R-:W-:Y:S01]  /*8470*/  FMNMX R80, R80, -127, !PT ;  /* 0xc2fe000050507809 */ /* 0x000fe20007800000 */
[----:B------:R-:W-:Y:S01]  /*8480*/  FFMA2 R76, R76.F32x2.HI_LO, R158.F32, R159.F32 ;  /* 0x0000009e4c4c7249 */ /* 0x000fe2000120009f */
[----:B------:R-:W-:Y:S01]  /*8490*/  FMNMX R81, R81, -127, !PT ;  /* 0xc2fe000051517809 */ /* 0x000fe20007800000 */
[----:B------:R-:W-:Y:S01]  /*84a0*/  FADD2.RM R140, R104.F32x2.HI_LO, 12582912 ;  /* 0x4b400000688c744b */ /* 0x000fe20000204000 */
[----:B------:R-:W-:Y:S01]  /*84b0*/  FMNMX R96, R96, -127, !PT ;  /* 0xc2fe000060607809 */ /* 0x000fe20007800000 */
[----:B------:R-:W-:Y:S01]  /*84c0*/  MUFU.EX2 R134, R134 ;  /* 0x0000008600867308 */ /* 0x000fe20000000800 */
[----:B------:R-:W-:Y:S01]  /*84d0*/  FMNMX R97, R97, -127, !PT ;  /* 0xc2fe000061617809 */ /* 0x000fe20007800000 */
[----:B------:R-:W-:-:S02]  /*84e0*/  FADD2 R102, R140.F32x2.HI_LO, -12582912 ;  /* 0xcb4000008c66744b */ /* 0x000fc40000200000 */
[-C--:B------:R-:W-:Y:S02]  /*84f0*/  FFMA2 R78, R78.F32x2.HI_LO, R158.reuse.F32, R159.F32 ;  /* 0x0000009e4e4e7249 */ /* 0x080fe4000120009f */
[----:B------:R-:W-:Y:S02]  /*8500*/  FADD2 R102, R104.F32x2.HI_LO, -R102.F32x2.HI_LO ;  /* 0x800000666866724b */ /* 0x000fe40000000000 */
[----:B------:R-:W2:Y:S01]  /*8510*/  MUFU.EX2 R135, R135 ;  /* 0x0000008700877308 */ /* 0x000ea20000000800 */
[--C-:B------:R-:W-:Y:S02]  /*8520*/  FFMA2 R84, R84.F32x2.HI_LO, R158.F32, R159.reuse.F32 ;  /* 0x0000009e54547249 */ /* 0x100fe4000120009f */
[----:B------:R-:W-:Y:S02]  /*8530*/  FFMA2 R104, R102.F32x2.HI_LO, R160.F32, 0.22756439447402954102 ;  /* 0x3e6906a466687449 */ /* 0x000fe400012000a0 */
[--C-:B------:R-:W-:Y:S02]  /*8540*/  FFMA2 R86, R86.F32x2.HI_LO, R158.F32, R159.reuse.F32 ;  /* 0x0000009e56567249 */ /* 0x100fe4000120009f */
[----:B------:R-:W-:Y:S01]  /*8550*/  FFMA2 R104, R104.F32x2.HI_LO, R102.F32x2.HI_LO, 0.69514614343643188477 ;  /* 0x3f31f51968687449 */ /* 0x000fe20000200066 */
[----:B------:R-:W-:Y:S01]  /*8560*/  MUFU.EX2 R114, R114 ;  /* 0x0000007200727308 */ /* 0x000fe20000000800 */
[----:B------:R-:W-:-:S02]  /*8570*/  FFMA2 R88, R88.F32x2.HI_LO, R158.F32, R159.F32 ;  /* 0x0000009e58587249 */ /* 0x000fc4000120009f */
[----:B------:R-:W-:Y:S02]  /*8580*/  FFMA2 R102, R104.F32x2.HI_LO, R102.F32x2.HI_LO, 1 ;  /* 0x3f80000068667449 */ /* 0x000fe40000200066 */
[----:B------:R-:W-:Y:S02]  /*8590*/  FADD2.RM R104, R128.F32x2.HI_LO, 12582912 ;  /* 0x4b4000008068744b */ /* 0x000fe40000204000 */
[----:B------:R-:W-:Y:S01]  /*85a0*/  IMAD R140, R140, 0x800000, R102 ;  /* 0x008000008c8c7824 */ /* 0x000fe200078e0266 */
[----:B------:R-:W3:Y:S01]  /*85b0*/  MUFU.EX2 R115, R115 ;  /* 0x0000007300737308 */ /* 0x000ee20000000800 */
[----:B------:R-:W-:Y:S02]  /*85c0*/  FADD2 R106, R104.F32x2.HI_LO, -12582912 ;  /* 0xcb400000686a744b */ /* 0x000fe40000200000 */
[----:B------:R-:W-:Y:S01]  /*85d0*/  IMAD R141, R141, 0x800000, R103 ;  /* 0x008000008d8d7824 */ /* 0x000fe200078e0267 */
[----:B--2---:R-:W-:Y:S01]  /*85e0*/  F2FP.SATFINITE.E4M3.F32.PACK_AB_MERGE_C R103, R135, R134, RZ ;  /* 0x000000868767723e */ /* 0x004fe200048070ff */
[----:B------:R-:W-:Y:S01]  /*85f0*/  FFMA2 R90, R90.F32x2.HI_LO, R158.F32, R159.F32 ;  /* 0x0000009e5a5a7249 */ /* 0x000fe2000120009f */
[----:B------:R-:W-:Y:S01]  /*8600*/  F2FP.SATFINITE.E4M3.F32.PACK_AB_MERGE_C R102, R137, R136, RZ ;  /* 0x000000888966723e */ /* 0x000fe200048070ff */
[----:B------:R-:W-:Y:S01]  /*8610*/  FADD2 R106, R128.F32x2.HI_LO, -R106.F32x2.HI_LO ;  /* 0x8000006a806a724b */ /* 0x000fe20000000000 */
[----:B------:R-:W-:Y:S01]  /*8620*/  MUFU.EX2 R109, R109 ;  /* 0x0000006d006d7308 */ /* 0x000fe20000000800 */
[----:B------:R-:W-:-:S02]  /*8630*/  FFMA2 R64, R64.F32x2.HI_LO, R158.F32, R159.F32 ;  /* 0x0000009e40407249 */ /* 0x000fc4000120009f */
[----:B------:R-:W-:Y:S02]  /*8640*/  FFMA2 R128, R106.F32x2.HI_LO, R160.F32, 0.22756439447402954102 ;  /* 0x3e6906a46a807449 */ /* 0x000fe400012000a0 */
[--C-:B------:R-:W-:Y:S01]  /*8650*/  FFMA2 R48, R48.F32x2.HI_LO, R158.F32, R159.reuse.F32 ;  /* 0x0000009e30307249 */ /* 0x100fe2000120009f */
[----:B------:R-:W-:Y:S01]  /*8660*/  FMNMX R64, R64, -127, !PT ;  /* 0xc2fe000040407809 */ /* 0x000fe20007800000 */
[----:B------:R-:W-:Y:S01]  /*8670*/  FFMA2 R128, R128.F32x2.HI_LO, R106.F32x2.HI_LO, 0.69514614343643188477 ;  /* 0x3f31f51980807449 */ /* 0x000fe2000020006a */
[----:B------:R-:W-:Y:S01]  /*8680*/  MUFU.EX2 R110, R110 ;  /* 0x0000006e006e7308 */ /* 0x000fe20000000800 */
[----:B------:R-:W-:Y:S01]  /*8690*/  FMNMX R65, R65, -127, !PT ;  /* 0xc2fe000041417809 */ /* 0x000fe20007800000 */
[--C-:B------:R-:W-:Y:S01]  /*86a0*/  FFMA2 R44, R44.F32x2.HI_LO, R158.F32, R159.reuse.F32 ;  /* 0x0000009e2c2c7249 */ /* 0x100fe2000120009f */
[----:B------:R-:W-:Y:S01]  /*86b0*/  FMNMX R48, R48, -127, !PT ;  /* 0xc2fe000030307809 */ /* 0x000fe20007800000 */
[----:B------:R-:W-:Y:S01]  /*86c0*/  FFMA2 R106, R128.F32x2.HI_LO, R106.F32x2.HI_LO, 1 ;  /* 0x3f800000806a7449 */ /* 0x000fe2000020006a */
[----:B------:R-:W-:Y:S01]  /*86d0*/  FMNMX R49, R49, -127, !PT ;  /* 0xc2fe000031317809 */ /* 0x000fe20007800000 */
[----:B------:R-:W-:-:S02]  /*86e0*/  FFMA2 R128, R130.F32x2.HI_LO, R158.F32, R159.F32 ;  /* 0x0000009e82807249 */ /* 0x000fc4000120009f */
[----:B------:R-:W2:Y:S01]  /*86f0*/  MUFU.EX2 R111, R111 ;  /* 0x0000006f006f7308 */ /* 0x000ea20000000800 */
[----:B------:R-:W-:Y:S02]  /*8700*/  IMAD R130, R104, 0x800000, R106 ;  /* 0x0080000068827824 */ /* 0x000fe400078e026a */
[-C--:B------:R-:W-:Y:S01]  /*8710*/  FFMA2 R46, R46.F32x2.HI_LO, R158.reuse.F32, R159.F32 ;  /* 0x0000009e2e2e7249 */ /* 0x080fe2000120009f */
[----:B------:R-:W-:Y:S01]  /*8720*/  FMNMX R128, R128, -127, !PT ;  /* 0xc2fe000080807809 */ /* 0x000fe20007800000 */
[----:B------:R-:W-:Y:S01]  /*8730*/  IMAD R131, R105, 0x800000, R107 ;  /* 0x0080000069837824 */ /* 0x000fe200078e026b */
[----:B------:R-:W-:Y:S01]  /*8740*/  FMNMX R129, R129, -127, !PT ;  /* 0xc2fe000081817809 */ /* 0x000fe20007800000 */
[----:B------:R-:W-:Y:S01]  /*8750*/  FFMA2 R52, R52.F32x2.HI_LO, R158.F32, R159.F32 ;  /* 0x0000009e34347249 */ /* 0x000fe2000120009f */
[----:B------:R-:W-:Y:S02]  /*8760*/  MUFU.EX2 R116, R116 ;  /* 0x0000007400747308 */ /* 0x000fe40000000800 */
[----:B------:R-:W-:Y:S01]  /*8770*/  F2FP.SATFINITE.E4M3.F32.PACK_AB_MERGE_C R107, R131, R130, RZ ;  /* 0x00000082836b723e */ /* 0x000fe200048070ff */
[----:B------:R-:W-:-:S02]  /*8780*/  FADD2.RM R148, R128.F32x2.HI_LO, 12582912 ;  /* 0x4b4000008094744b */ /* 0x000fc40000204000 */
[-CC-:B------:R-:W-:Y:S02]  /*8790*/  FFMA2 R54, R54.F32x2.HI_LO, R158.reuse.F32, R159.reuse.F32 ;  /* 0x0000009e36367249 */ /* 0x180fe4000120009f */
[----:B------:R-:W-:Y:S01]  /*87a0*/  FADD2 R150, R148.F32x2.HI_LO, -12582912 ;  /* 0xcb4000009496744b */ /* 0x000fe20000200000 */
[----:B------:R-:W4:Y:S01]  /*87b0*/  MUFU.EX2 R117, R117 ;  /* 0x0000007500757308 */ /* 0x000f220000000800 */
[-C--:B------:R-:W-:Y:S02]  /*87c0*/  FFMA2 R56, R56.F32x2.HI_LO, R158.reuse.F32, R159.F32 ;  /* 0x0000009e38387249 */ /* 0x080fe4000120009f */
        /* <DEDUP_REMOVED lines=8> */
[----:B------:R-:W5:Y:S01]  /*8850*/  MUFU.EX2 R119, R119 ;  /* 0x0000007700777308 */ /* 0x000f620000000800 */
[----:B------:R-:W-:Y:S02]  /*8860*/  FFMA2 R128, R124.F32x2.HI_LO, R158.F32, R159.F32 ;  /* 0x0000009e7c807249 */ /* 0x000fe4000120009f */
[----:B------:R-:W-:Y:S01]  /*8870*/  IMAD R124, R138, 0x800000, R100 ;  /* 0x008000008a7c7824 */ /* 0x000fe200078e0264 */
[----:B------:R-:W-:Y:S01]  /*8880*/  F2FP.SATFINITE.E4M3.F32.PACK_AB_MERGE_C R100, R113, R112, RZ ;  /* 0x000000707164723e */ /* 0x000fe200048070ff */
[----:B------:R-:W-:-:S02]  /*8890*/  IMAD R125, R139, 0x800000, R101 ;  /* 0x008000008b7d7824 */ /* 0x000fc400078e0265 */
[----:B------:R-:W-:Y:S01]  /*88a0*/  FFMA2 R138, R126.F32x2.HI_LO, R158.F32, R159.F32 ;  /* 0x0000009e7e8a7249 */ /* 0x000fe2000120009f */
[----:B---3--:R-:W-:Y:S01]  /*88b0*/  F2FP.SATFINITE.E4M3.F32.PACK_AB_MERGE_C R101, R115, R114, RZ ;  /* 0x000000727365723e */ /* 0x008fe200048070ff */
[----:B------:R-:W-:Y:S01]  /*88c0*/  IMAD R126, R148, 0x800000, R150 ;  /* 0x00800000947e7824 */ /* 0x000fe200078e0296 */
[----:B------:R-:W-:Y:S01]  /*88d0*/  MUFU.EX2 R120, R120 ;  /* 0x0000007800787308 */ /* 0x000fe20000000800 */
[----:B------:R-:W-:Y:S01]  /*88e0*/  PRMT R100, R100, 0x5410, R103 ;  /* 0x0000541064647816 */ /* 0x000fe20000000067 */
[----:B------:R-:W-:Y:S01]  /*88f0*/  IMAD R127, R149, 0x800000, R151 ;  /* 0x00800000957f7824 */ /* 0x000fe200078e0297 */
[----:B------:R-:W-:Y:S01]  /*8900*/  PRMT R101, R101, 0x5410, R102 ;  /* 0x0000541065657816 */ /* 0x000fe20000000066 */
[--C-:B------:R-:W-:Y:S01]  /*8910*/  FFMA2 R162, R8.F32x2.HI_LO, R158.F32, R159.reuse.F32 ;  /* 0x0000009e08a27249 */ /* 0x100fe2000120009f */
[----:B--2---:R-:W-:Y:S01]  /*8920*/  F2FP.SATFINITE.E4M3.F32.PACK_AB_MERGE_C R103, R111, R110, RZ ;  /* 0x0000006e6f67723e */ /* 0x004fe200048070ff */
[--C-:B------:R-:W-:Y:S01]  /*8930*/  FFMA2 R10, R10.F32x2.HI_LO, R158.F32, R159.reuse.F32 ;  /* 0x0000009e0a0a7249 */ /* 0x100fe2000120009f */
[----:B------:R-:W-:Y:S01]  /*8940*/  F2FP.SATFINITE.E4M3.F32.PACK_AB_MERGE_C R102, R109, R108, RZ ;  /* 0x0000006c6d66723e */ /* 0x000fe200048070ff */
[----:B------:R-:W2:Y:S01]  /*8950*/  MUFU.EX2 R121, R121 ;  /* 0x0000007900797308 */ /* 0x000ea20000000800 */
[----:B----4-:R-:W-:Y:S01]  /*8960*/  F2FP.SATFINITE.E4M3.F32.PACK_AB_MERGE_C R104, R117, R116, RZ ;  /* 0x000000747568723e */ /* 0x010fe200048070ff */
[-C--:B------:R-:W-:Y:S01]  /*8970*/  FFMA2 R12, R12.F32x2.HI_LO, R158.reuse.F32, R159.F32 ;  /* 0x0000009e0c0c7249 */ /* 0x080fe2000120009f */
[----:B------:R-:W-:Y:S01]  /*8980*/  PRMT R102, R102, 0x5410, R103 ;  /* 0x0000541066667816 */ /* 0x000fe20000000067 */
[--C-:B------:R-:W-:Y:S01]  /*8990*/  FFMA2 R14, R14.F32x2.HI_LO, R158.F32, R159.reuse.F32 ;  /* 0x0000009e0e0e7249 */ /* 0x100fe2000120009f */
[----:B-----5:R-:W-:Y:S01]  /*89a0*/  F2FP.SATFINITE.E4M3.F32.PACK_AB_MERGE_C R103, R119, R118, RZ ;  /* 0x000000767767723e */ /* 0x020fe200048070ff */
[----:B------:R-:W-:Y:S01]  /*89b0*/  FFMA2 R16, R16.F32x2.HI_LO, R158.F32, R159.F32 ;  /* 0x0000009e10107249 */ /* 0x000fe2000120009f */
[----:B------:R-:W-:Y:S01]  /*89c0*/  F2FP.SATFINITE.E4M3.F32.PACK_AB_MERGE_C R148, R141, R140, RZ ;  /* 0x0000008c8d94723e */ /* 0x000fe200048070ff */
[----:B------:R-:W-:Y:S01]  /*89d0*/  MUFU.EX2 R122, R122 ;  /* 0x0000007a007a7308 */ /* 0x000fe20000000800 */
[----:B------:R-:W-:Y:S01]  /*89e0*/  PRMT R104, R104, 0x5410, R103 ;  /* 0x0000541068687816 */ /* 0x000fe20000000067 */
[----:B------:R-:W-:-:S02]  /*89f0*/  FFMA2 R18, R18.F32x2.HI_LO, R158.F32, R159.F32 ;  /* 0x0000009e12127249 */ /* 0x000fc4000120009f */
[-CC-:B------:R-:W-:Y:S02]  /*8a00*/  FFMA2 R20, R20.F32x2.HI_LO, R158.reuse.F32, R159.reuse.F32 ;  /* 0x0000009e14147249 */ /* 0x180fe4000120009f */
[--C-:B------:R-:W-:Y:S02]  /*8a10*/  FFMA2 R22, R22.F32x2.HI_LO, R158.F32, R159.reuse.F32 ;  /* 0x0000009e16167249 */ /* 0x100fe4000120009f */
[----:B------:R-:W3:Y:S01]  /*8a20*/  MUFU.EX2 R123, R123 ;  /* 0x0000007b007b7308 */ /* 0x000ee20000000800 */
[----:B--2---:R-:W-:Y:S01]  /*8a30*/  F2FP.SATFINITE.E4M3.F32.PACK_AB_MERGE_C R105, R121, R120, RZ ;  /* 0x000000787969723e */ /* 0x004fe200048070ff */
[-CC-:B------:R-:W-:Y:S02]  /*8a40*/  FFMA2 R24, R24.F32x2.HI_LO, R158.reuse.F32, R159.reuse.F32 ;  /* 0x0000009e18187249 */ /* 0x180fe4000120009f */
[-CC-:B------:R-:W-:Y:S02]  /*8a50*/  FFMA2 R26, R26.F32x2.HI_LO, R158.reuse.F32, R159.reuse.F32 ;  /* 0x0000009e1a1a7249 */ /* 0x180fe4000120009f */
[----:B------:R-:W-:-:S02]  /*8a60*/  FFMA2 R28, R28.F32x2.HI_LO, R158.F32, R159.F32 ;  /* 0x0000009e1c1c7249 */ /* 0x000fc4000120009f */
[----:B------:R-:W-:Y:S01]  /*8a70*/  MUFU.EX2 R128, R128 ;  /* 0x0000008000807308 */ /* 0x000fe20000000800 */
[-CC-:B------:R-:W-:Y:S02]  /*8a80*/  FFMA2 R30, R30.F32x2.HI_LO, R158.reuse.F32, R159.reuse.F32 ;  /* 0x0000009e1e1e7249 */ /* 0x180fe4000120009f */
[-CC-:B------:R-:W-:Y:S02]  /*8a90*/  FFMA2 R32, R32.F32x2.HI_LO, R158.reuse.F32, R159.reuse.F32 ;  /* 0x0000009e20207249 */ /* 0x180fe4000120009f */
[----:B------:R-:W-:-:S03]  /*8aa0*/  FFMA2 R34, R34.F32x2.HI_LO, R158.F32, R159.F32 ;  /* 0x0000009e22227249 */ /* 0x000fc6000120009f */
[----:B------:R-:W-:Y:S01]  /*8ab0*/  MUFU.EX2 R138, R138 ;  /* 0x0000008a008a7308 */ /* 0x000fe20000000800 */
[----:B---3--:R-:W-:-:S04]  /*8ac0*/  F2FP.SATFINITE.E4M3.F32.PACK_AB_MERGE_C R106, R123, R122, RZ ;  /* 0x0000007a7b6a723e */ /* 0x008fc800048070ff */
[----:B------:R-:W-:-:S03]  /*8ad0*/  PRMT R105, R105, 0x5410, R106 ;  /* 0x0000541069697816 */ /* 0x000fc6000000006a */
[----:B------:R-:W2:Y:S08]  /*8ae0*/  MUFU.EX2 R139, R139 ;  /* 0x0000008b008b7308 */ /* 0x000eb00000000800 */
[----:B------:R-:W3:Y:S08]  /*8af0*/  MUFU.EX2 R129, R129 ;  /* 0x0000008100817308 */ /* 0x000ef00000000800 */
[----:B------:R-:W-:Y:S01]  /*8b00*/  MUFU.EX2 R76, R76 ;  /* 0x0000004c004c7308 */ /* 0x000fe20000000800 */
[----:B--2---:R-:W-:-:S07]  /*8b10*/  F2FP.SATFINITE.E4M3.F32.PACK_AB_MERGE_C R103, R139, R138, RZ ;  /* 0x0000008a8b67723e */ /* 0x004fce00048070ff */
[----:B------:R-:W-:Y:S01]  /*8b20*/  MUFU.EX2 R77, R77 ;  /* 0x0000004d004d7308 */ /* 0x000fe20000000800 */
[----:B---3--:R-:W-:-:S04]  /*8b30*/  F2FP.SATFINITE.E4M3.F32.PACK_AB_MERGE_C R106, R129, R128, RZ ;  /* 0x00000080816a723e */ /* 0x008fc800048070ff */
[----:B------:R-:W-:Y:S02]  /*8b40*/  PRMT R106, R106, 0x5410, R103 ;  /* 0x000054106a6a7816 */ /* 0x000fe40000000067 */
[----:B------:R-:W-:Y:S01]  /*8b50*/  F2FP.SATFINITE.E4M3.F32.PACK_AB_MERGE_C R103, R125, R124, RZ ;  /* 0x0000007c7d67723e */ /* 0x000fe200048070ff */
[----:B------:R-:W-:Y:S03]  /*8b60*/  MUFU.EX2 R78, R78 ;  /* 0x0000004e004e7308 */ /* 0x000fe60000000800 */
[----:B------:R-:W-:Y:S02]  /*8b70*/  PRMT R103, R103, 0x5410, R148 ;  /* 0x0000541067677816 */ /* 0x000fe40000000094 */
[----:B------:R-:W-:-:S03]  /*8b80*/  F2FP.SATFINITE.E4M3.F32.PACK_AB_MERGE_C R148, R127, R126, RZ ;  /* 0x0000007e7f94723e */ /* 0x000fc600048070ff */
[----:B------:R-:W-:Y:S01]  /*8b90*/  MUFU.EX2 R79, R79 ;  /* 0x0000004f004f7308 */ /* 0x000fe20000000800 */
[----:B------:R-:W-:Y:S01]  /*8ba0*/  PRMT R107, R107, 0x5410, R148 ;  /* 0x000054106b6b7816 */ /* 0x000fe20000000094 */
[----:B------:R-:W-:Y:S01]  /*8bb0*/  FADD2.RM R148, R80.F32x2.HI_LO, 12582912 ;  /* 0x4b4000005094744b */ /* 0x000fe20000204000 */
[----:B------:R1:W-:Y:S06]  /*8bc0*/  BAR.ARV R144, 0x40 ;  /* 0x000100900000751d */ /* 0x0003ec0000002000 */
[----:B------:R-:W-:Y:S01]  /*8bd0*/  FADD2 R150, R148.F32x2.HI_LO, -12582912 ;  /* 0xcb4000009496744b */ /* 0x000fe20000200000 */
[----:B------:R-:W-:Y:S01]  /*8be0*/  MUFU.EX2 R84, R84 ;  /* 0x0000005400547308 */ /* 0x000fe20000000800 */
[----:B------:R2:W-:Y:S01]  /*8bf0*/  STTM.x8 tmem[UR4], R100 ;  /* 0x00000064000079ed */ /* 0x0005e200081c0004 */
[----:B------:R-:W-:Y:S01]  /*8c00*/  R2UR UR4, R145 ;  /* 0x00000000910472ca */ /* 0x000fe200000e0000 */
[----:B------:R-:W-:-:S02]  /*8c10*/  FADD2 R150, R80.F32x2.HI_LO, -R150.F32x2.HI_LO ;  /* 0x800000965096724b */ /* 0x000fc40000000000 */
[----:B------:R-:W-:Y:S02]  /*8c20*/  FFMA2 R80, R68.F32x2.HI_LO, R158.F32, R159.F32 ;  /* 0x0000009e44507249 */ /* 0x000fe4000120009f */
[----:B------:R-:W-:Y:S01]  /*8c30*/  FFMA2 R68, R150.F32x2.HI_LO, R160.F32, 0.22756439447402954102 ;  /* 0x3e6906a496447449 */ /* 0x000fe200012000a0 */
[----:B------:R-:W-:Y:S03]  /*8c40*/  MUFU.EX2 R85, R85 ;  /* 0x0000005500557308 */ /* 0x000fe60000000800 */
[----:B------:R-:W-:-:S05]  /*8c50*/  FFMA2 R68, R68.F32x2.HI_LO, R150.F32x2.HI_LO, 0.69514614343643188477 ;  /* 0x3f31f51944447449 */ /* 0x000fca0000200096 */
[----:B------:R-:W-:Y:S08]  /*8c60*/  MUFU.EX2 R80, R80 ;  /* 0x0000005000507308 */ /* 0x000ff00000000800 */
[----:B------:R-:W3:Y:S08]  /*8c70*/  MUFU.EX2 R81, R81 ;  /* 0x0000005100517308 */ /* 0x000ef00000000800 */
[----:B------:R-:W-:Y:S01]  /*8c80*/  MUFU.EX2 R86, R86 ;  /* 0x0000005600567308 */ /* 0x000fe20000000800 */
[----:B--2---:R-:W-:-:S02]  /*8c90*/  FFMA2 R104, R68.F32x2.HI_LO, R150.F32x2.HI_LO, 1 ;  /* 0x3f80000044687449 */ /* 0x004fc40000200096 */
[----:B------:R-:W-:-:S05]  /*8ca0*/  FFMA2 R68, R82.F32x2.HI_LO, R158.F32, R159.F32 ;  /* 0x0000009e52447249 */ /* 0x000fca000120009f */
[----:B------:R-:W-:Y:S01]  /*8cb0*/  MUFU.EX2 R87, R87 ;  /* 0x0000005700577308 */ /* 0x000fe20000000800 */
[-CC-:B------:R-:W-:Y:S02]  /*8cc0*/  FFMA2 R82, R72.F32x2.HI_LO, R158.reuse.F32, R159.reuse.F32 ;  /* 0x0000009e48527249 */ /* 0x180fe4000120009f */
[----:B------:R-:W-:Y:S02]  /*8cd0*/  IMAD R104, R148, 0x800000, R104 ;  /* 0x0080000094687824 */ /* 0x000fe400078e0268 */
[-CC-:B------:R-:W-:Y:S01]  /*8ce0*/  FFMA2 R100, R70.F32x2.HI_LO, R158.reuse.F32, R159.reuse.F32 ;  /* 0x0000009e46647249 */ /* 0x180fe2000120009f */
[----:B------:R-:W-:Y:S01]  /*8cf0*/  FMNMX R72, R68, -127, !PT ;  /* 0xc2fe000044487809 */ /* 0x000fe20007800000 */
[----:B------:R-:W-:Y:S01]  /*8d00*/  FFMA2 R102, R74.F32x2.HI_LO, R158.F32, R159.F32 ;  /* 0x0000009e4a667249 */ /* 0x000fe2000120009f */
[----:B------:R-:W-:Y:S01]  /*8d10*/  FMNMX R73, R69, -127, !PT ;  /* 0xc2fe000045497809 */ /* 0x000fe20007800000 */
[----:B------:R-:W-:Y:S01]  /*8d20*/  IMAD R105, R149, 0x800000, R105 ;  /* 0x0080000095697824 */ /* 0x000fe200078e0269 */
[----:B------:R-:W-:Y:S03]  /*8d30*/  MUFU.EX2 R82, R82 ;  /* 0x0000005200527308 */ /* 0x000fe60000000800 */
[----:B------:R-:W-:-:S04]  /*8d40*/  FADD2.RM R68, R72.F32x2.HI_LO, 12582912 ;  /* 0x4b4000004844744b */ /* 0x000fc80000204000 */
[----:B------:R-:W-:Y:S01]  /*8d50*/  FADD2 R70, R68.F32x2.HI_LO, -12582912 ;  /* 0xcb4000004446744b */ /* 0x000fe20000200000 */
[----:B------:R-:W-:Y:S03]  /*8d60*/  MUFU.EX2 R100, R100 ;  /* 0x0000006400647308 */ /* 0x000fe60000000800 */
[----:B------:R-:W-:-:S04]  /*8d70*/  FADD2 R70, R72.F32x2.HI_LO, -R70.F32x2.HI_LO ;  /* 0x800000464846724b */ /* 0x000fc80000000000 */
[----:B------:R-:W-:Y:S01]  /*8d80*/  FFMA2 R72, R70.F32x2.HI_LO, R160.F32, 0.22756439447402954102 ;  /* 0x3e6906a446487449 */ /* 0x000fe200012000a0 */
[----:B------:R-:W2:Y:S03]  /*8d90*/  MUFU.EX2 R101, R101 ;  /* 0x0000006500657308 */ /* 0x000ea60000000800 */
[----:B------:R-:W-:-:S04]  /*8da0*/  FFMA2 R72, R72.F32x2.HI_LO, R70.F32x2.HI_LO, 0.69514614343643188477 ;  /* 0x3f31f51948487449 */ /* 0x000fc80000200046 */
[----:B------:R-:W-:Y:S01]  /*8db0*/  FFMA2 R70, R72.F32x2.HI_LO, R70.F32x2.HI_LO, 1 ;  /* 0x3f80000048467449 */ /* 0x000fe20000200046 */
[----:B------:R-:W-:Y:S01]  /*8dc0*/  MUFU.EX2 R83, R83 ;  /* 0x0000005300537308 */ /* 0x000fe20000000800 */
[----:B------:R-:W-:-:S04]  /*8dd0*/  FADD2.RM R72, R96.F32x2.HI_LO, 12582912 ;  /* 0x4b4000006048744b */ /* 0x000fc80000204000 */
[----:B------:R-:W-:-:S03]  /*8de0*/  FADD2 R74, R72.F32x2.HI_LO, -12582912 ;  /* 0xcb400000484a744b */ /* 0x000fc60000200000 */
[----:B------:R-:W-:Y:S01]  /*8df0*/  MUFU.EX2 R102, R102 ;  /* 0x0000006600667308 */ /* 0x000fe20000000800 */
[----:B------:R-:W-:-:S04]  /*8e00*/  FADD2 R74, R96.F32x2.HI_LO, -R74.F32x2.HI_LO ;  /* 0x8000004a604a724b */ /* 0x000fc80000000000 */
[----:B------:R-:W-:-:S03]  /*8e10*/  FFMA2 R96, R74.F32x2.HI_LO, R160.F32, 0.22756439447402954102 ;  /* 0x3e6906a44a607449 */ /* 0x000fc600012000a0 */
[----:B------:R-:W4:Y:S01]  /*8e20*/  MUFU.EX2 R103, R103 ;  /* 0x0000006700677308 */ /* 0x000f220000000800 */
[----:B------:R-:W-:-:S04]  /*8e30*/  FFMA2 R96, R96.F32x2.HI_LO, R74.F32x2.HI_LO, 0.69514614343643188477 ;  /* 0x3f31f51960607449 */ /* 0x000fc8000020004a */
[----:B------:R-:W-:Y:S02]  /*8e40*/  FFMA2 R74, R96.F32x2.HI_LO, R74.F32x2.HI_LO, 1 ;  /* 0x3f800000604a7449 */ /* 0x000fe4000020004a */
[----:B------:R-:W-:Y:S01]  /*8e50*/  FFMA2 R96, R98.F32x2.HI_LO, R158.F32, R159.F32 ;  /* 0x0000009e62607249 */ /* 0x000fe2000120009f */
[----:B------:R-:W-:Y:S01]  /*8e60*/  MUFU.EX2 R88, R88 ;  /* 0x0000005800587308 */ /* 0x000fe20000000800 */
[----:B------:R-:W-:Y:S01]  /*8e70*/  IMAD R98, R68, 0x800000, R70 ;  /* 0x0080000044627824 */ /* 0x000fe200078e0246 */
[----:B---3--:R-:W-:Y:S01]  /*8e80*/  F2FP.SATFINITE.E4M3.F32.PACK_AB_MERGE_C R68, R81, R80, RZ ;  /* 0x000000505144723e */ /* 0x008fe200048070ff */
[----:B------:R-:W-:Y:S01]  /*8e90*/  IMAD R99, R69, 0x800000, R71 ;  /* 0x0080000045637824 */ /* 0x000fe200078e0247 */
[----:B------:R-:W-:Y:S02]  /*8ea0*/  FMNMX R96, R96, -127, !PT ;  /* 0xc2fe000060607809 */ /* 0x000fe40007800000 */
[----:B------:R-:W-:Y:S02]  /*8eb0*/  FMNMX R97, R97, -127, !PT ;  /* 0xc2fe000061617809 */ /* 0x000fe40007800000 */
[----:B------:R-:W3:Y:S01]  /*8ec0*/  MUFU.EX2 R89, R89 ;  /* 0x0000005900597308 */ /* 0x000ee20000000800 */
[----:B--2---:R-:W-:-:S02]  /*8ed0*/  F2FP.SATFINITE.E4M3.F32.PACK_AB_MERGE_C R71, R101, R100, RZ ;  /* 0x000000646547723e */ /* 0x004fc400048070ff */
[----:B------:R-:W-:Y:S01]  /*8ee0*/  FADD2.RM R106, R96.F32x2.HI_LO, 12582912 ;  /* 0x4b400000606a744b */ /* 0x000fe20000204000 */
[----:B----4-:R-:W-:Y:S02]  /*8ef0*/  F2FP.SATFINITE.E4M3.F32.PACK_AB_MERGE_C R70, R103, R102, RZ ;  /* 0x000000666746723e */ /* 0x010fe400048070ff */
[----:B------:R-:W-:Y:S01]  /*8f00*/  F2FP.SATFINITE.E4M3.F32.PACK_AB_MERGE_C R69, R83, R82, RZ ;  /* 0x000000525345723e */ /* 0x000fe200048070ff */
[----:B------:R-:W-:Y:S01]  /*8f10*/  FADD2 R150, R106.F32x2.HI_LO, -12582912 ;  /* 0xcb4000006a96744b */ /* 0x000fe20000200000 */
[----:B------:R-:W-:Y:S01]  /*8f20*/  MUFU.EX2 R90, R90 ;  /* 0x0000005a005a7308 */ /* 0x000fe20000000800 */
[----:B------:R-:W-:Y:S02]  /*8f30*/  PRMT R68, R68, 0x5410, R71 ;  /* 0x0000541044447816 */ /* 0x000fe40000000047 */
[----:B------:R-:W-:Y:S01]  /*8f40*/  FADD2 R150, R96.F32x2.HI_LO, -R150.F32x2.HI_LO ;  /* 0x800000966096724b */ /* 0x000fe20000000000 */
[----:B------:R-:W-:Y:S02]  /*8f50*/  PRMT R69, R69, 0x5410, R70 ;  /* 0x0000541045457816 */ /* 0x000fe40000000046 */
[----:B------:R-:W-:Y:S01]  /*8f60*/  F2FP.SATFINITE.E4M3.F32.PACK_AB_MERGE_C R71, R79, R78, RZ ;  /* 0x0000004e4f47723e */ /* 0x000fe200048070ff */
[----:B------:R-:W-:Y:S01]  /*8f70*/  FFMA2 R96, R150.F32x2.HI_LO, R160.F32, 0.22756439447402954102 ;  /* 0x3e6906a496607449 */ /* 0x000fe200012000a0 */
[----:B------:R-:W2:Y:S01]  /*8f80*/  MUFU.EX2 R91, R91 ;  /* 0x0000005b005b7308 */ /* 0x000ea20000000800 */
[----:B------:R-:W-:-:S02]  /*8f90*/  F2FP.SATFINITE.E4M3.F32.PACK_AB_MERGE_C R70, R77, R76, RZ ;  /* 0x0000004c4d46723e */ /* 0x000fc400048070ff */
[----:B------:R-:W-:Y:S01]  /*8fa0*/  FFMA2 R96, R96.F32x2.HI_LO, R150.F32x2.HI_LO, 0.69514614343643188477 ;  /* 0x3f31f51960607449 */ /* 0x000fe20000200096 */
[----:B------:R-:W-:Y:S02]  /*8fb0*/  F2FP.SATFINITE.E4M3.F32.PACK_AB_MERGE_C R148, R99, R98, RZ ;  /* 0x000000626394723e */ /* 0x000fe400048070ff */
[----:B------:R-:W-:Y:S01]  /*8fc0*/  PRMT R70, R70, 0x5410, R71 ;  /* 0x0000541046467816 */ /* 0x000fe20000000047 */
[----:B------:R-:W-:Y:S01]  /*8fd0*/  FFMA2 R150, R96.F32x2.HI_LO, R150.F32x2.HI_LO, 1 ;  /* 0x3f80000060967449 */ /* 0x000fe20000200096 */
[----:B------:R-:W-:Y:S01]  /*8fe0*/  F2FP.SATFINITE.E4M3.F32.PACK_AB_MERGE_C R71, R87, R86, RZ ;  /* 0x000000565747723e */ /* 0x000fe200048070ff */
[----:B------:R-:W-:Y:S02]  /*8ff0*/  FFMA2 R96, R92.F32x2.HI_LO, R158.F32, R159.F32 ;  /* 0x0000009e5c607249 */ /* 0x000fe4000120009f */
[----:B------:R-:W-:Y:S01]  /*9000*/  IMAD R92, R72, 0x800000, R74 ;  /* 0x00800000485c7824 */ /* 0x000fe200078e024a */
[----:B------:R-:W-:Y:S01]  /*9010*/  F2FP.SATFINITE.E4M3.F32.PACK_AB_MERGE_C R72, R85, R84, RZ ;  /* 0x000000545548723e */ /* 0x000fe200048070ff */
[----:B------:R-:W-:-:S02]  /*9020*/  IMAD R93, R73, 0x800000, R75 ;  /* 0x00800000495d7824 */ /* 0x000fc400078e024b */
[----:B------:R-:W-:Y:S02]  /*9030*/  FFMA2 R74, R94.F32x2.HI_LO, R158.F32, R159.F32 ;  /* 0x0000009e5e4a7249 */ /* 0x000fe4000120009f */
[----:B------:R-:W-:Y:S01]  /*9040*/  IMAD R94, R106, 0x800000, R150 ;  /* 0x008000006a5e7824 */ /* 0x000fe200078e0296 */
[----:B------:R-:W-:Y:S01]  /*9050*/  MUFU.EX2 R96, R96 ;  /* 0x0000006000607308 */ /* 0x000fe20000000800 */
[----:B------:R-:W-:Y:S01]  /*9060*/  IMAD R95, R107, 0x800000, R151 ;  /* 0x008000006b5f7824 */ /* 0x000fe200078e0297 */
[----:B---3--:R-:W-:Y:S02]  /*9070*/  F2FP.SATFINITE.E4M3.F32.PACK_AB_MERGE_C R73, R89, R88, RZ ;  /* 0x000000585949723e */ /* 0x008fe400048070ff */
[----:B------:R-:W-:-:S04]  /*9080*/  PRMT R72, R72, 0x5410, R71 ;  /* 0x0000541048487816 */ /* 0x000fc80000000047 */
[----:B------:R-:W3:Y:S08]  /*9090*/  MUFU.EX2 R97, R97 ;  /* 0x0000006100617308 */ /* 0x000ef00000000800 */
[----:B------:R2:W-:Y:S08]  /*90a0*/  MUFU.EX2 R106, R74 ;  /* 0x0000004a006a7308 */ /* 0x0005f00000000800 */
[----:B------:R-:W4:Y:S08]  /*90b0*/  MUFU.EX2 R107, R75 ;  /* 0x0000004b006b7308 */ /* 0x000f300000000800 */
[----:B------:R-:W-:Y:S01]  /*90c0*/  MUFU.EX2 R44, R44 ;  /* 0x0000002c002c7308 */ /* 0x000fe20000000800 */
[----:B--2---:R-:W-:-:S04]  /*90d0*/  F2FP.SATFINITE.E4M3.F32.PACK_AB_MERGE_C R74, R91, R90, RZ ;  /* 0x0000005a5b4a723e */ /* 0x004fc800048070ff */
[----:B------:R-:W-:Y:S02]  /*90e0*/  PRMT R73, R73, 0x5410, R74 ;  /* 0x0000541049497816 */ /* 0x000fe4000000004a */
[----:B---3--:R-:W-:Y:S01]  /*90f0*/  F2FP.SATFINITE.E4M3.F32.PACK_AB_MERGE_C R74, R97, R96, RZ ;  /* 0x00000060614a723e */ /* 0x008fe200048070ff */
[----:B------:R-:W-:Y:S01]  /*9100*/  MUFU.EX2 R45, R45 ;  /* 0x0000002d002d7308 */ /* 0x000fe20000000800 */
[----:B----4-:R-:W-:Y:S02]  /*9110*/  F2FP.SATFINITE.E4M3.F32.PACK_AB_MERGE_C R71, R107, R106, RZ ;  /* 0x0000006a6b47723e */ /* 0x010fe400048070ff */
[----:B------:R-:W-:Y:S02]  /*9120*/  F2FP.SATFINITE.E4M3.F32.PACK_AB_MERGE_C R75, R93, R92, RZ ;  /* 0x0000005c5d4b723e */ /* 0x000fe400048070ff */
[----:B------:R-:W-:Y:S02]  /*9130*/  PRMT R74, R74, 0x5410, R71 ;  /* 0x000054104a4a7816 */ /* 0x000fe40000000047 */
[----:B------:R-:W-:Y:S01]  /*9140*/  F2FP.SATFINITE.E4M3.F32.PACK_AB_MERGE_C R71, R105, R104, RZ ;  /* 0x000000686947723e */ /* 0x000fe200048070ff */
[----:B------:R-:W-:Y:S03]  /*9150*/  MUFU.EX2 R46, R46 ;  /* 0x0000002e002e7308 */ /* 0x000fe60000000800 */
[----:B------:R-:W-:-:S02]  /*9160*/  PRMT R71, R71, 0x5410, R148 ;  /* 0x0000541047477816 */ /* 0x000fc40000000094 */
[----:B------:R-:W-:-:S03]  /*9170*/  F2FP.SATFINITE.E4M3.F32.PACK_AB_MERGE_C R148, R95, R94, RZ ;  /* 0x0000005e5f94723e */ /* 0x000fc600048070ff */
[----:B------:R-:W-:Y:S01]  /*9180*/  MUFU.EX2 R47, R47 ;  /* 0x0000002f002f7308 */ /* 0x000fe20000000800 */
[----:B------:R-:W-:Y:S01]  /*9190*/  PRMT R75, R75, 0x5410, R148 ;  /* 0x000054104b4b7816 */ /* 0x000fe20000000094 */
[----:B------:R-:W-:-:S03]  /*91a0*/  FADD2.RM R148, R48.F32x2.HI_LO, 12582912 ;  /* 0x4b4000003094744b */ /* 0x000fc60000204000 */
[----:B------:R2:W-:Y:S01]  /*91b0*/  STTM.x8 tmem[UR4], R68 ;  /* 0x00000044000079ed */ /* 0x0005e200081c0004 */
[----:B------:R-:W-:Y:S01]  /*91c0*/  FADD2 R150, R148.F32x2.HI_LO, -12582912 ;  /* 0xcb4000009496744b */ /* 0x000fe20000200000 */
[----:B------:R-:W-:Y:S01]  /*91d0*/  R2UR UR4, R146 ;  /* 0x00000000920472ca */ /* 0x000fe200000e0000 */
[----:B------:R-:W-:Y:S02]  /*91e0*/  MUFU.EX2 R52, R52 ;  /* 0x0000003400347308 */ /* 0x000fe40000000800 */
[----:B------:R-:W-:Y:S02]  /*91f0*/  FADD2 R150, R48.F32x2.HI_LO, -R150.F32x2.HI_LO ;  /* 0x800000963096724b */ /* 0x000fe40000000000 */
[----:B------:R-:W-:Y:S02]  /*9200*/  FFMA2 R48, R36.F32x2.HI_LO, R158.F32, R159.F32 ;  /* 0x0000009e24307249 */ /* 0x000fe4000120009f */
[----:B------:R-:W-:Y:S02]  /*9210*/  FFMA2 R36, R150.F32x2.HI_LO, R160.F32, 0.22756439447402954102 ;  /* 0x3e6906a496247449 */ /* 0x000fe400012000a0 */
[----:B------:R-:W-:Y:S02]  /*9220*/  MUFU.EX2 R53, R53 ;  /* 0x0000003500357308 */ /* 0x000fe40000000800 */
[----:B------:R-:W-:-:S04]  /*9230*/  FFMA2 R36, R36.F32x2.HI_LO, R150.F32x2.HI_LO, 0.69514614343643188477 ;  /* 0x3f31f51924247449 */ /* 0x000fc80000200096 */
[----:B------:R-:W-:Y:S02]  /*9240*/  FFMA2 R36, R36.F32x2.HI_LO, R150.F32x2.HI_LO, 1 ;  /* 0x3f80000024247449 */ /* 0x000fe40000200096 */
[----:B------:R-:W-:Y:S01]  /*9250*/  MUFU.EX2 R48, R48 ;  /* 0x0000003000307308 */ /* 0x000fe20000000800 */
[----:B------:R-:W-:Y:S02]  /*9260*/  FFMA2 R150, R6.F32x2.HI_LO, R158.F32, R159.F32 ;  /* 0x0000009e06967249 */ /* 0x000fe4000120009f */
[----:B------:R-:W-:Y:S02]  /*9270*/  IMAD R148, R148, 0x800000, R36 ;  /* 0x0080000094947824 */ /* 0x000fe400078e0224 */
[----:B------:R-:W-:-:S03]  /*9280*/  IMAD R149, R149, 0x800000, R37 ;  /* 0x0080000095957824 */ /* 0x000fc600078e0225 */
[----:B------:R-:W3:Y:S08]  /*9290*/  MUFU.EX2 R49, R49 ;  /* 0x0000003100317308 */ /* 0x000ef00000000800 */
[----:B------:R-:W-:Y:S01]  /*92a0*/  MUFU.EX2 R54, R54 ;  /* 0x0000003600367308 */ /* 0x000fe20000000800 */
[-CC-:B--2---:R-:W-:Y:S02]  /*92b0*/  FFMA2 R70, R50.F32x2.HI_LO, R158.reuse.F32, R159.reuse.F32 ;  /* 0x0000009e32467249 */ /* 0x184fe4000120009f */
[----:B------:R-:W-:-:S02]  /*92c0*/  FFMA2 R68, R38.F32x2.HI_LO, R158.F32, R159.F32 ;  /* 0x0000009e26447249 */ /* 0x000fc4000120009f */
[----:B------:R-:W-:Y:S01]  /*92d0*/  FFMA2 R50, R40.F32x2.HI_LO, R158.F32, R159.F32 ;  /* 0x0000009e28327249 */ /* 0x000fe2000120009f */
[----:B------:R-:W-:Y:S02]  /*92e0*/  FMNMX R70, R70, -127, !PT ;  /* 0xc2fe000046467809 */ /* 0x000fe40007800000 */
[----:B------:R-:W-:Y:S01]  /*92f0*/  MUFU.EX2 R55, R55 ;  /* 0x0000003700377308 */ /* 0x000fe20000000800 */
[----:B------:R-:W-:Y:S02]  /*9300*/  FMNMX R71, R71, -127, !PT ;  /* 0xc2fe000047477809 */ /* 0x000fe40007800000 */
[----:B---3--:R-:W-:-:S03]  /*9310*/  F2FP.SATFINITE.E4M3.F32.PACK_AB_MERGE_C R36, R49, R48, RZ ;  /* 0x000000303124723e */ /* 0x008fc600048070ff */
[----:B------:R-:W-:Y:S02]  /*9320*/  FADD2.RM R38, R70.F32x2.HI_LO, 12582912 ;  /* 0x4b4000004626744b */ /* 0x000fe40000204000 */
[----:B------:R-:W-:Y:S02]  /*9330*/  MUFU.EX2 R68, R68 ;  /* 0x0000004400447308 */ /* 0x000fe40000000800 */
[----:B------:R-:W-:-:S04]  /*9340*/  FADD2 R40, R38.F32x2.HI_LO, -12582912 ;  /* 0xcb4000002628744b */ /* 0x000fc80000200000 */
[----:B------:R-:W-:Y:S02]  /*9350*/  FADD2 R40, R70.F32x2.HI_LO, -R40.F32x2.HI_LO ;  /* 0x800000284628724b */ /* 0x000fe40000000000 */
[----:B------:R-:W-:Y:S01]  /*9360*/  FFMA2 R70, R42.F32x2.HI_LO, R158.F32, R159.F32 ;  /* 0x0000009e2a467249 */ /* 0x000fe2000120009f */
[----:B------:R-:W2:Y:S01]  /*9370*/  MUFU.EX2 R69, R69 ;  /* 0x0000004500457308 */ /* 0x000ea20000000800 */
[----:B------:R-:W-:-:S04]  /*9380*/  FFMA2 R42, R40.F32x2.HI_LO, R160.F32, 0.22756439447402954102 ;  /* 0x3e6906a4282a7449 */ /* 0x000fc800012000a0 */
[----:B------:R-:W-:-:S03]  /*9390*/  FFMA2 R42, R42.F32x2.HI_LO, R40.F32x2.HI_LO, 0.69514614343643188477 ;  /* 0x3f31f5192a2a7449 */ /* 0x000fc60000200028 */
[----:B------:R-:W-:Y:S01]  /*93a0*/  MUFU.EX2 R50, R50 ;  /* 0x0000003200327308 */ /* 0x000fe20000000800 */
[----:B------:R-:W-:Y:S02]  /*93b0*/  FFMA2 R40, R42.F32x2.HI_LO, R40.F32x2.HI_LO, 1 ;  /* 0x3f8000002a287449 */ /* 0x000fe40000200028 */
[----:B------:R-:W-:-:S04]  /*93c0*/  FADD2.RM R42, R64.F32x2.HI_LO, 12582912 ;  /* 0x4b400000402a744b */ /* 0x000fc80000204000 */
[----:B------:R-:W-:Y:S01]  /*93d0*/  FADD2 R72, R42.F32x2.HI_LO, -12582912 ;  /* 0xcb4000002a48744b */ /* 0x000fe20000200000 */
[----:B------:R-:W3:Y:S01]  /*93e0*/  MUFU.EX2 R51, R51 ;  /* 0x0000003300337308 */ /* 0x000ee20000000800 */
[----:B--2---:R-:W-:Y:S02]  /*93f0*/  F2FP.SATFINITE.E4M3.F32.PACK_AB_MERGE_C R37, R69, R68, RZ ;  /* 0x000000444525723e */ /* 0x004fe400048070ff */
[----:B------:R-:W-:Y:S02]  /*9400*/  FADD2 R72, R64.F32x2.HI_LO, -R72.F32x2.HI_LO ;  /* 0x800000484048724b */ /* 0x000fe40000000000 */
[----:B------:R-:W-:Y:S02]  /*9410*/  PRMT R36, R36, 0x5410, R37 ;  /* 0x0000541024247816 */ /* 0x000fe40000000025 */
[----:B------:R-:W-:Y:S01]  /*9420*/  FFMA2 R64, R72.F32x2.HI_LO, R160.F32, 0.22756439447402954102 ;  /* 0x3e6906a448407449 */ /* 0x000fe200012000a0 */
[----:B------:R-:W-:Y:S03]  /*9430*/  MUFU.EX2 R70, R70 ;  /* 0x0000004600467308 */ /* 0x000fe60000000800 */
[----:B------:R-:W-:-:S04]  /*9440*/  FFMA2 R64, R64.F32x2.HI_LO, R72.F32x2.HI_LO, 0.69514614343643188477 ;  /* 0x3f31f51940407449 */ /* 0x000fc80000200048 */
[----:B------:R-:W-:Y:S01]  /*9450*/  FFMA2 R72, R64.F32x2.HI_LO, R72.F32x2.HI_LO, 1 ;  /* 0x3f80000040487449 */ /* 0x000fe20000200048 */
[----:B------:R-:W2:Y:S01]  /*9460*/  MUFU.EX2 R71, R71 ;  /* 0x0000004700477308 */ /* 0x000ea20000000800 */
[----:B------:R-:W-:Y:S01]  /*9470*/  FFMA2 R64, R66.F32x2.HI_LO, R158.F32, R159.F32 ;  /* 0x0000009e42407249 */ /* 0x000fe2000120009f */
[----:B---3--:R-:W-:Y:S01]  /*9480*/  F2FP.SATFINITE.E4M3.F32.PACK_AB_MERGE_C R37, R51, R50, RZ ;  /* 0x000000323325723e */ /* 0x008fe200048070ff */
[----:B------:R-:W-:Y:S02]  /*9490*/  IMAD R72, R42, 0x800000, R72 ;  /* 0x008000002a487824 */ /* 0x000fe400078e0248 */
[----:B------:R-:W-:Y:S01]  /*94a0*/  IMAD R73, R43, 0x800000, R73 ;  /* 0x008000002b497824 */ /* 0x000fe200078e0249 */
[----:B------:R-:W-:Y:S02]  /*94b0*/  FMNMX R64, R64, -127, !PT ;  /* 0xc2fe000040407809 */ /* 0x000fe40007800000 */
[----:B------:R-:W-:Y:S01]  /*94c0*/  FMNMX R65, R65, -127, !PT ;  /* 0xc2fe000041417809 */ /* 0x000fe20007800000 */
[----:B------:R-:W-:Y:S01]  /*94d0*/  MUFU.EX2 R56, R56 ;  /* 0x0000003800387308 */ /* 0x000fe20000000800 */
[----:B------:R-:W-:-:S03]  /*94e0*/  F2FP.SATFINITE.E4M3.F32.PACK_AB_MERGE_C R43, R73, R72, RZ ;  /* 0x00000048492b723e */ /* 0x000fc600048070ff */
[----:B------:R-:W-:-:S04]  /*94f0*/  FADD2.RM R66, R64.F32x2.HI_LO, 12582912 ;  /* 0x4b4000004042744b */ /* 0x000fc80000204000 */
[----:B------:R-:W-:Y:S01]  /*9500*/  FADD2 R74, R66.F32x2.HI_LO, -12582912 ;  /* 0xcb400000424a744b */ /* 0x000fe20000200000 */
[----:B------:R-:W-:Y:S03]  /*9510*/  MUFU.EX2 R57, R57 ;  /* 0x0000003900397308 */ /* 0x000fe60000000800 */
[----:B------:R-:W-:-:S04]  /*9520*/  FADD2 R74, R64.F32x2.HI_LO, -R74.F32x2.HI_LO ;  /* 0x8000004a404a724b */ /* 0x000fc80000000000 */
[----:B------:R-:W-:Y:S01]  /*9530*/  FFMA2 R64, R74.F32x2.HI_LO, R160.F32, 0.22756439447402954102 ;  /* 0x3e6906a44a407449 */ /* 0x000fe200012000a0 */
[----:B------:R-:W-:Y:S03]  /*9540*/  MUFU.EX2 R58, R58 ;  /* 0x0000003a003a7308 */ /* 0x000fe60000000800 */
[----:B------:R-:W-:-:S04]  /*9550*/  FFMA2 R64, R64.F32x2.HI_LO, R74.F32x2.HI_LO, 0.69514614343643188477 ;  /* 0x3f31f51940407449 */ /* 0x000fc8000020004a */
[----:B------:R-:W-:Y:S01]  /*9560*/  FFMA2 R74, R64.F32x2.HI_LO, R74.F32x2.HI_LO, 1 ;  /* 0x3f800000404a7449 */ /* 0x000fe2000020004a */
[----:B------:R-:W3:Y:S01]  /*9570*/  MUFU.EX2 R59, R59 ;  /* 0x0000003b003b7308 */ /* 0x000ee20000000800 */
[----:B------:R-:W-:Y:S01]  /*9580*/  IMAD R64, R38, 0x800000, R40 ;  /* 0x0080000026407824 */ /* 0x000fe200078e0228 */
[----:B--2---:R-:W-:Y:S01]  /*9590*/  F2FP.SATFINITE.E4M3.F32.PACK_AB_MERGE_C R40, R71, R70, RZ ;  /* 0x000000464728723e */ /* 0x004fe200048070ff */
[----:B------:R-:W-:Y:S01]  /*95a0*/  IMAD R65, R39, 0x800000, R41 ;  /* 0x0080000027417824 */ /* 0x000fe200078e0229 */
[----:B------:R-:W-:Y:S01]  /*95b0*/  F2FP.SATFINITE.E4M3.F32.PACK_AB_MERGE_C R39, R47, R46, RZ ;  /* 0x0000002e2f27723e */ /* 0x000fe200048070ff */
[----:B------:R-:W-:Y:S01]  /*95c0*/  IMAD R66, R66, 0x800000, R74 ;  /* 0x0080000042427824 */ /* 0x000fe200078e024a */
[----:B------:R-:W-:Y:S01]  /*95d0*/  F2FP.SATFINITE.E4M3.F32.PACK_AB_MERGE_C R38, R45, R44, RZ ;  /* 0x0000002c2d26723e */ /* 0x000fe200048070ff */
[----:B------:R-:W-:Y:S01]  /*95e0*/  IMAD R67, R67, 0x800000, R75 ;  /* 0x0080000043437824 */ /* 0x000fe200078e024b */
[----:B------:R-:W-:Y:S01]  /*95f0*/  MUFU.EX2 R60, R60 ;  /* 0x0000003c003c7308 */ /* 0x000fe20000000800 */
[----:B------:R-:W-:-:S02]  /*9600*/  PRMT R37, R37, 0x5410, R40 ;  /* 0x0000541025257816 */ /* 0x000fc40000000028 */
[----:B------:R-:W-:Y:S02]  /*9610*/  PRMT R38, R38, 0x5410, R39 ;  /* 0x0000541026267816 */ /* 0x000fe40000000027 */
[----:B------:R-:W-:Y:S02]  /*9620*/  F2FP.SATFINITE.E4M3.F32.PACK_AB_MERGE_C R39, R55, R54, RZ ;  /* 0x000000363727723e */ /* 0x000fe400048070ff */
[----:B------:R-:W-:Y:S01]  /*9630*/  F2FP.SATFINITE.E4M3.F32.PACK_AB_MERGE_C R40, R53, R52, RZ ;  /* 0x000000343528723e */ /* 0x000fe200048070ff */
[----:B------:R-:W2:Y:S01]  /*9640*/  MUFU.EX2 R61, R61 ;  /* 0x0000003d003d7308 */ /* 0x000ea20000000800 */
[----:B---3--:R-:W-:Y:S02]  /*9650*/  F2FP.SATFINITE.E4M3.F32.PACK_AB_MERGE_C R42, R59, R58, RZ ;  /* 0x0000003a3b2a723e */ /* 0x008fe400048070ff */
[----:B------:R-:W-:Y:S02]  /*9660*/  F2FP.SATFINITE.E4M3.F32.PACK_AB_MERGE_C R41, R57, R56, RZ ;  /* 0x000000383929723e */ /* 0x000fe400048070ff */
[----:B------:R-:W-:-:S02]  /*9670*/  PRMT R40, R40, 0x5410, R39 ;  /* 0x0000541028287816 */ /* 0x000fc40000000027 */
[----:B------:R-:W-:Y:S01]  /*9680*/  PRMT R41, R41, 0x5410, R42 ;  /* 0x0000541029297816 */ /* 0x000fe2000000002a */
[----:B------:R-:W-:Y:S01]  /*9690*/  MUFU.EX2 R62, R62 ;  /* 0x0000003e003e7308 */ /* 0x000fe20000000800 */
[----:B------:R-:W-:-:S07]  /*96a0*/  F2FP.SATFINITE.E4M3.F32.PACK_AB_MERGE_C R74, R65, R64, RZ ;  /* 0x00000040414a723e */ /* 0x000fce00048070ff */
[----:B------:R-:W3:Y:S01]  /*96b0*/  MUFU.EX2 R63, R63 ;  /* 0x0000003f003f7308 */ /* 0x000ee20000000800 */
[----:B--2---:R-:W-:-:S07]  /*96c0*/  F2FP.SATFINITE.E4M3.F32.PACK_AB_MERGE_C R42, R61, R60, RZ ;  /* 0x0000003c3d2a723e */ /* 0x004fce00048070ff */
[----:B------:R-:W-:Y:S08]  /*96d0*/  MUFU.EX2 R150, R150 ;  /* 0x0000009600967308 */ /* 0x000ff00000000800 */
[----:B------:R-:W2:Y:S01]  /*96e0*/  MUFU.EX2 R151, R151 ;  /* 0x0000009700977308 */ /* 0x000ea20000000800 */
[----:B---3--:R-:W-:-:S04]  /*96f0*/  F2FP.SATFINITE.E4M3.F32.PACK_AB_MERGE_C R39, R63, R62, RZ ;  /* 0x0000003e3f27723e */ /* 0x008fc800048070ff */
[----:B------:R-:W-:Y:S02]  /*9700*/  PRMT R42, R42, 0x5410, R39 ;  /* 0x000054102a2a7816 */ /* 0x000fe40000000027 */
[----:B------:R-:W-:Y:S01]  /*9710*/  F2FP.SATFINITE.E4M3.F32.PACK_AB_MERGE_C R39, R149, R148, RZ ;  /* 0x000000949527723e */ /* 0x000fe200048070ff */
[----:B------:R-:W-:Y:S03]  /*9720*/  MUFU.EX2 R162, R162 ;  /* 0x000000a200a27308 */ /* 0x000fe60000000800 */
[----:B------:R-:W-:Y:S02]  /*9730*/  PRMT R39, R39, 0x5410, R74 ;  /* 0x0000541027277816 */ /* 0x000fe4000000004a */
[----:B------:R-:W-:-:S03]  /*9740*/  F2FP.SATFINITE.E4M3.F32.PACK_AB_MERGE_C R74, R67, R66, RZ ;  /* 0x00000042434a723e */ /* 0x000fc600048070ff */
[----:B------:R-:W3:Y:S01]  /*9750*/  MUFU.EX2 R163, R163 ;  /* 0x000000a300a37308 */ /* 0x000ee20000000800 */
[----:B------:R-:W-:Y:S01]  /*9760*/  PRMT R43, R43, 0x5410, R74 ;  /* 0x000054102b2b7816 */ /* 0x000fe2000000004a */
[----:B------:R-:W-:Y:S01]  /*9770*/  FFMA2 R74, R4.F32x2.HI_LO, R158.F32, R159.F32 ;  /* 0x0000009e044a7249 */ /* 0x000fe2000120009f */
[----:B--2---:R-:W-:Y:S02]  /*9780*/  F2FP.SATFINITE.E4M3.F32.PACK_AB_MERGE_C R7, R151, R150, RZ ;  /* 0x000000969707723e */ /* 0x004fe400048070ff */
[----:B------:R2:W-:Y:S01]  /*9790*/  STTM.x8 tmem[UR4], R36 ;  /* 0x00000024000079ed */ /* 0x0005e200081c0004 */
[----:B------:R-:W-:Y:S01]  /*97a0*/  R2UR UR4, R147 ;  /* 0x00000000930472ca */ /* 0x000fe200000e0000 */
[----:B------:R-:W4:Y:S01]  /*97b0*/  FENCE.VIEW.ASYNC.T ;  /* 0x00000000000073c6 */ /* 0x000f220000000200 */
[----:B------:R-:W-:Y:S08]  /*97c0*/  MUFU.EX2 R74, R74 ;  /* 0x0000004a004a7308 */ /* 0x000ff00000000800 */
[----:B------:R-:W5:Y:S01]  /*97d0*/  MUFU.EX2 R75, R75 ;  /* 0x0000004b004b7308 */ /* 0x000f620000000800 */
[----:B---3--:R-:W-:-:S07]  /*97e0*/  F2FP.SATFINITE.E4M3.F32.PACK_AB_MERGE_C R5, R163, R162, RZ ;  /* 0x000000a2a305723e */ /* 0x008fce00048070ff */
[----:B------:R-:W-:Y:S08]  /*97f0*/  MUFU.EX2 R12, R12 ;  /* 0x0000000c000c7308 */ /* 0x000ff00000000800 */
[----:B------:R-:W-:Y:S01]  /*9800*/  MUFU.EX2 R13, R13 ;  /* 0x0000000d000d7308 */ /* 0x000fe20000000800 */
[----:B-----5:R-:W-:-:S04]  /*9810*/  F2FP.SATFINITE.E4M3.F32.PACK_AB_MERGE_C R4, R75, R74, RZ ;  /* 0x0000004a4b04723e */ /* 0x020fc800048070ff */
[----:B------:R-:W-:-:S03]  /*9820*/  PRMT R4, R4, 0x5410, R7 ;  /* 0x0000541004047816 */ /* 0x000fc60000000007 */
[----:B------:R-:W-:Y:S01]  /*9830*/  MUFU.EX2 R14, R14 ;  /* 0x0000000e000e7308 */ /* 0x000fe20000000800 */
[----:B--2---:R-:W-:-:S07]  /*9840*/  IMAD.U32 R39, R155, -0x80000000, RZ ;  /* 0x800000009b277824 */ /* 0x004fce00078e00ff */
[----:B------:R-:W-:Y:S08]  /*9850*/  MUFU.EX2 R36, R10 ;  /* 0x0000000a00247308 */ /* 0x000ff00000000800 */
[----:B------:R-:W2:Y:S08]  /*9860*/  MUFU.EX2 R37, R11 ;  /* 0x0000000b00257308 */ /* 0x000eb00000000800 */
[----:B------:R-:W3:Y:S08]  /*9870*/  MUFU.EX2 R15, R15 ;  /* 0x0000000f000f7308 */ /* 0x000ef00000000800 */
[----:B------:R-:W-:Y:S01]  /*9880*/  MUFU.EX2 R16, R16 ;  /* 0x0000001000107308 */ /* 0x000fe20000000800 */
[----:B--2---:R-:W-:-:S04]  /*9890*/  F2FP.SATFINITE.E4M3.F32.PACK_AB_MERGE_C R6, R37, R36, RZ ;  /* 0x000000242506723e */ /* 0x004fc800048070ff */
[----:B------:R-:W-:Y:S02]  /*98a0*/  PRMT R5, R5, 0x5410, R6 ;  /* 0x0000541005057816 */ /* 0x000fe40000000006 */
[----:B------:R-:W-:Y:S01]  /*98b0*/  F2FP.SATFINITE.E4M3.F32.PACK_AB_MERGE_C R6, R13, R12, RZ ;  /* 0x0000000c0d06723e */ /* 0x000fe200048070ff */
        /* <DEDUP_REMOVED lines=28> */
[----:B------:R-:W-:Y:S01]  /*9a80*/  MUFU.EX2 R34, R34 ;  /* 0x0000002200227308 */ /* 0x000fe20000000800 */
[----:B---3--:R-:W-:-:S04]  /*9a90*/  F2FP.SATFINITE.E4M3.F32.PACK_AB_MERGE_C R11, R31, R30, RZ ;  /* 0x0000001e1f0b723e */ /* 0x008fc800048070ff */
[----:B------:R-:W-:-:S03]  /*9aa0*/  PRMT R10, R10, 0x5410, R11 ;  /* 0x000054100a0a7816 */ /* 0x000fc6000000000b */
[----:B------:R-:W2:Y:S08]  /*9ab0*/  MUFU.EX2 R35, R35 ;  /* 0x0000002300237308 */ /* 0x000eb00000000800 */
[----:B------:R-:W3:Y:S01]  /*9ac0*/  MUFU.EX2 R33, R33 ;  /* 0x0000002100217308 */ /* 0x000ee20000000800 */
[----:B--2---:R-:W-:Y:S02]  /*9ad0*/  F2FP.SATFINITE.E4M3.F32.PACK_AB_MERGE_C R38, R35, R34, RZ ;  /* 0x000000222326723e */ /* 0x004fe400048070ff */
[----:B---3--:R-:W-:-:S04]  /*9ae0*/  F2FP.SATFINITE.E4M3.F32.PACK_AB_MERGE_C R11, R33, R32, RZ ;  /* 0x00000020210b723e */ /* 0x008fc800048070ff */
[----:B------:R-:W-:Y:S01]  /*9af0*/  PRMT R11, R11, 0x5410, R38 ;  /* 0x000054100b0b7816 */ /* 0x000fe20000000026 */
[----:B------:R-:W-:-:S04]  /*9b00*/  IMAD.MOV.U32 R38, RZ, RZ, 0x1 ;  /* 0x00000001ff267424 */ /* 0x000fc800078e00ff */
[----:B----4-:R1:W-:Y:S01]  /*9b10*/  SYNCS.ARRIVE.TRANS64.RED.ART0 RZ, [UR9], R38 ;  /* 0x00000026ffff79a7 */ /* 0x0103e20008500409 */
[----:B------:R1:W-:Y:S01]  /*9b20*/  STTM.x8 tmem[UR4], R4 ;  /* 0x00000004000079ed */ /* 0x0003e200081c0004 */
[----:B------:R-:W2:Y:S02]  /*9b30*/  FENCE.VIEW.ASYNC.T ;  /* 0x00000000000073c6 */ /* 0x000ea40000000200 */
[----:B--2---:R-:W-:Y:S01]  /*9b40*/  NOP ;  /* 0x0000000000007918 */ /* 0x004fe20000000000 */
[----:B------:R1:W-:Y:S01]  /*9b50*/  @P0 SYNCS.ARRIVE.TRANS64.RED.ART0 RZ, [UR6], R38 ;  /* 0x00000026ffff09a7 */ /* 0x0003e20008500406 */
[----:B------:R-:W2:Y:S02]  /*9b60*/  SYNCS.PHASECHK.TRANS64.TRYWAIT P0, [UR8+0x148], R39 ;  /* 0x00014827ff0075a7 */ /* 0x000ea40008001108 */
[----:B-12---:R-:W-:Y:S05]  /*9b70*/  @!P0 BRA `(.L_x_74) ;  /* 0x0000003400388947 */ /* 0x006fea0003800000 */
.L_x_148:
[----:B------:R-:W-:Y:S01]  /*9b80*/  MOV R157, UR10 ;  /* 0x0000000a009d7c02 */ /* 0x000fe20008000f00 */
[----:B------:R-:W-:Y:S01]  /*9b90*/  FMUL R156, R161, R156 ;  /* 0x0000009ca19c7220 */ /* 0x000fe20000400000 */
[----:B------:R-:W-:Y:S01]  /*9ba0*/  FADD2 R110, R134.F32x2.HI_LO, R110.F32x2.HI_LO ;  /* 0x0000006e866e724b */ /* 0x000fe20000000000 */
[----:B------:R-:W-:Y:S01]  /*9bb0*/  UIADD3 UR11, UPT, UPT, UR11, 0x1, URZ ;  /* 0x000000010b0b7890 */ /* 0x000fe2000fffe0ff */
[----:B------:R-:W-:Y:S01]  /*9bc0*/  FADD2 R114, R114.F32x2.HI_LO, R124.F32x2.HI_LO ;  /* 0x0000007c7272724b */ /* 0x000fe20000000000 */
[----:B------:R-:W-:Y:S01]  /*9bd0*/  LOP3.LUT R155, R155, 0x1, RZ, 0x3c, !PT ;  /* 0x000000019b9b7812 */ /* 0x000fe200078e3cff */
[----:B------:R-:W-:Y:S01]  /*9be0*/  FADD2 R156, R156.F32x2.HI_LO, R112.F32x2.HI_LO ;  /* 0x000000709c9c724b */ /* 0x000fe20000000000 */
[----:B------:R-:W-:Y:S01]  /*9bf0*/  UISETP.NE.AND UP0, UPT, UR11, URZ, UPT ;  /* 0x000000ff0b00728c */ /* 0x000fe2000bf05270 */
[----:B------:R-:W-:Y:S01]  /*9c00*/  FADD2 R136, R136.F32x2.HI_LO, R140.F32x2.HI_LO ;  /* 0x0000008c8888724b */ /* 0x000fe20000000000 */
[----:B------:R-:W-:Y:S01]  /*9c10*/  LOP3.LUT R154, R154, 0x1, RZ, 0x3c, !PT ;  /* 0x000000019a9a7812 */ /* 0x000fe200078e3cff */
[----:B------:R-:W-:-:S02]  /*9c20*/  FADD2 R156, R156.F32x2.HI_LO, R108.F32x2.HI_LO ;  /* 0x0000006c9c9c724b */ /* 0x000fc40000000000 */
[----:B------:R-:W-:Y:S02]  /*9c30*/  FADD2 R110, R110.F32x2.HI_LO, R118.F32x2.HI_LO ;  /* 0x000000766e6e724b */ /* 0x000fe40000000000 */
[----:B------:R-:W-:Y:S02]  /*9c40*/  FADD2 R114, R114.F32x2.HI_LO, R120.F32x2.HI_LO ;  /* 0x000000787272724b */ /* 0x000fe40000000000 */
[----:B------:R-:W-:Y:S02]  /*9c50*/  FADD2 R136, R136.F32x2.HI_LO, R122.F32x2.HI_LO ;  /* 0x0000007a8888724b */ /* 0x000fe40000000000 */
[----:B------:R-:W-:Y:S02]  /*9c60*/  FADD2 R156, R156.F32x2.HI_LO, R116.F32x2.HI_LO ;  /* 0x000000749c9c724b */ /* 0x000fe40000000000 */
[----:B------:R-:W-:Y:S02]  /*9c70*/  FADD2 R110, R110.F32x2.HI_LO, R138.F32x2.HI_LO ;  /* 0x0000008a6e6e724b */ /* 0x000fe40000000000 */
        /* <DEDUP_REMOVED lines=52> */
[----:B------:R-:W-:Y:S01]  /*9fc0*/  FADD2 R110, R156.F32x2.HI_LO, R110.F32x2.HI_LO ;  /* 0x0000006e9c6e724b */ /* 0x000fe20000000000 */
[----:B------:R-:W-:-:S03]  /*9fd0*/  MOV R157, R152 ;  /* 0x00000098009d7202 */ /* 0x000fc60000000f00 */
[----:B------:R-:W-:-:S04]  /*9fe0*/  FADD2 R110, R110.F32x2.HI_LO, R114.F32x2.HI_LO ;  /* 0x000000726e6e724b */ /* 0x000fc80000000000 */
[----:B------:R-:W-:Y:S01]  /*9ff0*/  FADD R156, R110, R111 ;  /* 0x0000006f6e9c7221 */ /* 0x000fe20000000000 */
[----:B------:R-:W-:Y:S06]  /*a000*/  BRA.U UP0, `(.L_x_75) ;  /* 0xffffffdd00287547 */ /* 0x000fec000b83ffff */
.L_x_72:
[----:B------:R-:W2:Y:S01]  /*a010*/  S2R R5, SR_TID.X ;  /* 0x0000000000057919 */ /* 0x000ea20000002100 */
[----:B------:R-:W3:Y:S01]  /*a020*/  S2UR UR4, SR_CgaCtaId ;  /* 0x00000000000479c3 */ /* 0x000ee20000008800 */
[----:B------:R-:W-:Y:S01]  /*a030*/  UMOV UR5, 0x400 ;  /* 0x0000040000057882 */ /* 0x000fe20000000000 */
[----:B-1----:R-:W-:Y:S01]  /*a040*/  SHF.L.U32 R4, R155, 0x1f, RZ ;  /* 0x0000001f9b047819 */ /* 0x002fe200000006ff */
[----:B---3--:R-:W-:Y:S01]  /*a050*/  ULEA UR4, UR4, UR5, 0x18 ;  /* 0x0000000504047291 */ /* 0x008fe2000f8ec0ff */
[----:B--2---:R-:W-:-:S05]  /*a060*/  IMAD.SHL.U32 R5, R5, 0x4, RZ ;  /* 0x0000000405057824 */ /* 0x004fca00078e00ff */
[----:B------:R-:W-:-:S05]  /*a070*/  LOP3.LUT R5, R5, 0x1fc, RZ, 0xc0, !PT ;  /* 0x000001fc05057812 */ /* 0x000fca00078ec0ff */
[----:B------:R1:W-:Y:S04]  /*a080*/  STS [R5+UR4+0x18c], R156 ;  /* 0x00018c9c05007988 */ /* 0x0003e80008000804 */
[----:B------:R1:W-:Y:S01]  /*a090*/  STS [R5+UR4+0x38c], R152 ;  /* 0x00038c9805007988 */ /* 0x0003e20008000804 */
[----:B------:R1:W-:Y:S06]  /*a0a0*/  BAR.ARV R144, 0x40 ;  /* 0x000100900000751d */ /* 0x0003ec0000002000 */
[----:B------:R-:W2:Y:S02]  /*a0b0*/  SYNCS.PHASECHK.TRANS64.TRYWAIT P0, [UR4+0x148], R4 ;  /* 0x00014804ff0075a7 */ /* 0x000ea40008001104 */
[----:B-12---:R-:W-:Y:S05]  /*a0c0*/  @!P0 BRA `(.L_x_76) ;  /* 0x0000003000008947 */ /* 0x006fea0003800000 */
.L_x_150:
[----:B------:R-:W-:Y:S06]  /*a0d0*/  BAR.ARV 0x2, 0x120 ;  /* 0x0084800000007b1d */ /* 0x000fec0000002000 */
[----:B------:R-:W-:Y:S05]  /*a0e0*/  BRA `(.L_x_77) ;  /* 0x0000000000347947 */ /* 0x000fea0003800000 */
.L_x_67:
[----:B------:R-:W-:Y:S05]  /*a0f0*/  @P0 BRA `(.L_x_78) ;  /* 0x00000000002c0947 */ /* 0x000fea0003800000 */
[----:B------:R-:W1:Y:S01]  /*a100*/  S2UR UR5, SR_CgaCtaId ;  /* 0x00000000000579c3 */ /* 0x000e620000008800 */
[----:B------:R-:W-:Y:S01]  /*a110*/  UMOV UR6, 0x400 ;  /* 0x0000040000067882 */ /* 0x000fe20000000000 */
[----:B------:R-:W-:Y:S01]  /*a120*/  UMOV UR4, 0x20 ;  /* 0x0000002000047882 */ /* 0x000fe20000000000 */
[----:B------:R-:W-:Y:S01]  /*a130*/  ELECT P0, URZ, PT ;  /* 0x0000000000ff782f */ /* 0x000fe20003800000 */
[----:B---34-:R-:W-:-:S04]  /*a140*/  UIADD3 UR8, UPT, UPT, -UR4, 0x100000, URZ ;  /* 0x0010000004087890 */ /* 0x018fc8000fffe1ff */
[----:B------:R-:W-:Y:S02]  /*a150*/  USHF.L.U32 UR9, UR8, 0xb, URZ ;  /* 0x0000000b08097899 */ /* 0x000fe400080006ff */
[----:B------:R-:W-:Y:S02]  /*a160*/  USHF.L.U32 UR8, UR8, 0x1, URZ ;  /* 0x0000000108087899 */ /* 0x000fe400080006ff */
[----:B-1----:R-:W-:Y:S01]  /*a170*/  ULEA UR5, UR5, UR6, 0x18 ;  /* 0x0000000605057291 */ /* 0x002fe2000f8ec0ff */
[----:B------:R-:W1:Y:S11]  /*a180*/  FENCE.VIEW.ASYNC.S ;  /* 0x00000000000073c6 */ /* 0x000e760000000000 */
[----:B-1----:R1:W3:Y:S01]  /*a190*/  SYNCS.EXCH.64 URZ, [UR5+0x180], UR8 ;  /* 0x0001800805ff75b2 */ /* 0x0022e20008000100 */
[----:B------:R-:W-:Y:S01]  /*a1a0*/  NOP ;  /* 0x0000000000007918 */ /* 0x000fe20000000000 */
.L_x_78:
[----:B------:R-:W-:Y:S01]  /*a1b0*/  NOP ;  /* 0x0000000000007918 */ /* 0x000fe20000000000 */
.L_x_77:
[C---:B------:R-:W-:Y:S02]  /*a1c0*/  ISETP.NE.AND P0, PT, R3.reuse, 0xc, PT ;  /* 0x0000000c0300780c */ /* 0x040fe40003f05270 */
[----:B-1234-:R-:W-:-:S04]  /*a1d0*/  LOP3.LUT R4, R3, 0xfffffffc, RZ, 0xc0, !PT ;  /* 0xfffffffc03047812 */ /* 0x01efc800078ec0ff */
[----:B------:R-:W-:-:S07]  /*a1e0*/  ISETP.NE.AND P1, PT, R4, 0x8, PT ;  /* 0x000000080400780c */ /* 0x000fce0003f25270 */
[----:B------:R-:W-:Y:S06]  /*a1f0*/  @P0 BRA `(.L_x_79) ;  /* 0x00000000002c0947 */ /* 0x000fec0003800000 */
[----:B------:R-:W1:Y:S01]  /*a200*/  S2UR UR5, SR_CgaCtaId ;  /* 0x00000000000579c3 */ /* 0x000e620000008800 */
[----:B------:R-:W-:Y:S01]  /*a210*/  UMOV UR6, 0x400 ;  /* 0x0000040000067882 */ /* 0x000fe20000000000 */
[----:B------:R-:W-:Y:S01]  /*a220*/  UMOV UR4, 0x20 ;  /* 0x0000002000047882 */ /* 0x000fe20000000000 */
[----:B------:R-:W-:Y:S01]  /*a230*/  ELECT P2, URZ, PT ;  /* 0x0000000000ff782f */ /* 0x000fe20003840000 */
[----:B------:R-:W-:-:S04]  /*a240*/  UIADD3 UR8, UPT, UPT, -UR4, 0x100000, URZ ;  /* 0x0010000004087890 */ /* 0x000fc8000fffe1ff */
[----:B------:R-:W-:Y:S02]  /*a250*/  USHF.L.U32 UR9, UR8, 0xb, URZ ;  /* 0x0000000b08097899 */ /* 0x000fe400080006ff */
[----:B------:R-:W-:Y:S02]  /*a260*/  USHF.L.U32 UR8, UR8, 0x1, URZ ;  /* 0x0000000108087899 */ /* 0x000fe400080006ff */
[----:B-1----:R-:W-:Y:S01]  /*a270*/  ULEA UR5, UR5, UR6, 0x18 ;  /* 0x0000000605057291 */ /* 0x002fe2000f8ec0ff */
[----:B------:R-:W1:Y:S11]  /*a280*/  FENCE.VIEW.ASYNC.S ;  /* 0x00000000000073c6 */ /* 0x000e760000000000 */
[----:B-1----:R1:W2:Y:S01]  /*a290*/  SYNCS.EXCH.64 URZ, [UR5+0x180], UR8 ;  /* 0x0001800805ff75b2 */ /* 0x0022a20008000100 */
[----:B------:R-:W-:Y:S01]  /*a2a0*/  NOP ;  /* 0x0000000000007918 */ /* 0x000fe20000000000 */
.L_x_79:
[----:B------:R-:W-:Y:S01]  /*a2b0*/  NOP ;  /* 0x0000000000007918 */ /* 0x000fe20000000000 */
[----:B------:R-:W-:Y:S05]  /*a2c0*/  @P1 BRA `(.L_x_80) ;  /* 0x0000001c00d01947 */ /* 0x000fea0003800000 */
[----:B------:R-:W-:-:S08]  /*a2d0*/  NOP ;  /* 0x0000000000007918 */ /* 0x000fd00000000000 */
[----:B------:R-:W3:-:S00]  /*a2e0*/  USETMAXREG.DEALLOC.CTAPOOL 0x50 ;  /* 0x00000050000079c8 */ /* 0x000ec000080e0500 */
[----:B-1----:R-:W1:Y:S08]  /*a2f0*/  S2UR UR9, SR_CgaCtaId ;  /* 0x00000000000979c3 */ /* 0x002e700000008800 */
[----:B--2--5:R-:W-:Y:S01]  /*a300*/  BAR.SYNC.DEFER_BLOCKING 0x2, 0x120 ;  /* 0x0084800000007b1d */ /* 0x024fe20000010000 */
[----:B---3--:R-:W-:Y:S01]  /*a310*/  LOP3.LUT R43, R3, 0x3, RZ, 0xc0, !PT ;  /* 0x00000003032b7812 */ /* 0x008fe200078ec0ff */
[----:B------:R-:W-:-:S04]  /*a320*/  IMAD.MOV.U32 R37, RZ, RZ, 0x1 ;  /* 0x00000001ff257424 */ /* 0x000fc800078e00ff */
[----:B------:R-:W-:Y:S01]  /*a330*/  UMOV UR5, 0x400 ;  /* 0x0000040000057882 */ /* 0x000fe20000000000 */
[----:B------:R-:W2:Y:S01]  /*a340*/  LDCU UR8, c[0x0][0x38c] ;  /* 0x00007180ff0877ac */ /* 0x000ea20008000800 */
[----:B------:R-:W3:Y:S01]  /*a350*/  S2UR UR4, SR_CTAID.X ;  /* 0x00000000000479c3 */ /* 0x000ee20000002500 */
[----:B------:R-:W-:Y:S01]  /*a360*/  VIADD R43, R43, 0x3 ;  /* 0x000000032b2b7836 */ /* 0x000fe20000000000 */
[----:B------:R-:W4:Y:S01]  /*a370*/  S2R R40, SR_TID.X ;  /* 0x0000000000287919 */ /* 0x000f220000002100 */
[----:B-1----:R-:W-:Y:S02]  /*a380*/  ULEA UR9, UR9, UR5, 0x18 ;  /* 0x0000000509097291 */ /* 0x002fe4000f8ec0ff */
[----:B--2---:R-:W-:Y:S02]  /*a390*/  UIADD3 UR5, UPT, UPT, -UR8, URZ, URZ ;  /* 0x000000ff08057290 */ /* 0x004fe4000fffe1ff */
[----:B------:R-:W-:Y:S02]  /*a3a0*/  UIADD3 UR10, UPT, UPT, UR9, 0x118, URZ ;  /* 0x00000118090a7890 */ /* 0x000fe4000fffe0ff */
[----:B------:R-:W-:Y:S01]  /*a3b0*/  UIADD3 UR6, UPT, UPT, UR8, -0x1, URZ ;  /* 0xffffffff08067890 */ /* 0x000fe2000fffe0ff */
[----:B------:R-:W-:Y:S01]  /*a3c0*/  MOV R36, UR9 ;  /* 0x0000000900247c02 */ /* 0x000fe20008000f00 */
[----:B------:R-:W-:-:S02]  /*a3d0*/  UPRMT UR7, UR7, 0x654, UR10 ;  /* 0x0000065407077896 */ /* 0x000fc4000800000a */
[----:B------:R-:W-:Y:S02]  /*a3e0*/  USHF.R.S32.HI UR5, URZ, 0x1f, UR5 ;  /* 0x0000001fff057899 */ /* 0x000fe40008011405 */
[----:B------:R-:W-:Y:S02]  /*a3f0*/  UISETP.GT.AND UP0, UPT, UR8, URZ, UPT ;  /* 0x000000ff0800728c */ /* 0x000fe4000bf04270 */
[----:B---3--:R-:W-:Y:S02]  /*a400*/  USHF.L.U32 UR10, UR4, 0x7, URZ ;  /* 0x00000007040a7899 */ /* 0x008fe400080006ff */
[----:B------:R-:W-:Y:S01]  /*a410*/  USHF.R.S32.HI UR4, URZ, 0x1f, UR6 ;  /* 0x0000001fff047899 */ /* 0x000fe20008011406 */
[----:B------:R1:W-:Y:S01]  /*a420*/  SYNCS.ARRIVE.TRANS64.RED.ART0 RZ, [UR7], R37 ;  /* 0x00000025ffff79a7 */ /* 0x0003e20008500407 */
[----:B------:R1:W-:Y:S01]  /*a430*/  BAR.SYNC.DEFER_BLOCKING R43, 0x40 ;  /* 0x0001002b0000751d */ /* 0x0003e20000010000 */
[----:B------:R-:W-:Y:S01]  /*a440*/  ULEA.HI UR5, UR5, -UR8, URZ, 0x7 ;  /* 0x8000000805057291 */ /* 0x000fe2000f8f38ff */
[C---:B----4-:R-:W-:Y:S01]  /*a450*/  IMAD.SHL.U32 R4, R40.reuse, 0x40, RZ ;  /* 0x0000004028047824 */ /* 0x050fe200078e00ff */
[----:B------:R-:W-:Y:S01]  /*a460*/  ULEA.HI UR4, UR4, UR6, URZ, 0x7 ;  /* 0x0000000604047291 */ /* 0x000fe2000f8f38ff */
[----:B------:R-:W-:Y:S01]  /*a470*/  LOP3.LUT R38, R40, 0x7f, RZ, 0xc0, !PT ;  /* 0x0000007f28267812 */ /* 0x000fe200078ec0ff */
[----:B------:R-:W-:-:S02]  /*a480*/  USHF.R.S32.HI UR5, URZ, 0x7, UR5 ;  /* 0x00000007ff057899 */ /* 0x000fc40008011405 */
[----:B------:R-:W-:Y:S01]  /*a490*/  USHF.R.S32.HI UR4, URZ, 0x7, UR4 ;  /* 0x00000007ff047899 */ /* 0x000fe20008011404 */
[----:B------:R-:W-:Y:S01]  /*a4a0*/  LOP3.LUT R4, R4, 0x7c0, RZ, 0xc0, !PT ;  /* 0x000007c004047812 */ /* 0x000fe200078ec0ff */
[----:B------:R-:W-:Y:S01]  /*a4b0*/  @!UP0 ULOP3.LUT UR4, URZ, UR5, URZ, 0x33, !UPT ;  /* 0x00000005ff048292 */ /* 0x000fe2000f8e33ff */
[----:B------:R-:W-:Y:S01]  /*a4c0*/  SHF.R.U32.HI R39, RZ, 0x5, R38 ;  /* 0x00000005ff277819 */ /* 0x000fe20000011626 */
[----:B------:R-:W-:Y:S02]  /*a4d0*/  ULOP3.LUT UR10, UR10, 0x80, URZ, 0xc0, !UPT ;  /* 0x000000800a0a7892 */ /* 0x000fe4000f8ec0ff */
[----:B------:R-:W-:Y:S02]  /*a4e0*/  UISETP.GE.AND UP0, UPT, UR4, 0x1, UPT ;  /* 0x000000010400788c */ /* 0x000fe4000bf06270 */
[C---:B------:R-:W-:Y:S01]  /*a4f0*/  IMAD R41, R39.reuse, 0x800, R4 ;  /* 0x0000080027297824 */ /* 0x040fe200078e0204 */
[----:B------:R-:W-:Y:S01]  /*a500*/  SHF.L.U32 R39, R39, 0x15, RZ ;  /* 0x0000001527277819 */ /* 0x000fe200000006ff */
[----:B------:R-:W-:-:S03]  /*a510*/  ULEA UR14, UR14, UR10, 0x8 ;  /* 0x0000000a0e0e7291 */ /* 0x000fc6000f8e40ff */
[----:B------:R-:W-:Y:S01]  /*a520*/  IADD3 R41, PT, PT, R36, 0x800, R41 ;  /* 0x0000080024297810 */ /* 0x000fe20007ffe029 */
[----:B------:R1:W-:Y:S01]  /*a530*/  SYNCS.ARRIVE.TRANS64.ART0 RZ, [UR9+0x148], R37 ;  /* 0x00014825ffff79a7 */ /* 0x0003e20008500009 */
[----:B------:R-:W-:Y:S07]  /*a540*/  BRA.U !UP0, `(.L_x_81) ;  /* 0x0000000908207547 */ /* 0x000fee000b800000 */
[----:B------:R-:W-:Y:S01]  /*a550*/  LEA R42, R38, UR9, 0x2 ;  /* 0x00000009262a7c11 */ /* 0x000fe2000f8e10ff */
[----:B------:R-:W-:-:S12]  /*a560*/  UIADD3 UR6, UPT, UPT, -UR4, URZ, URZ ;  /* 0x000000ff04067290 */ /* 0x000fd8000fffe1ff */
.L_x_83:
[----:B--2---:R2:W-:Y:S06]  /*a570*/  BAR.SYNC.DEFER_BLOCKING R43, 0x40 ;  /* 0x0001002b0000751d */ /* 0x0045ec0000010000 */
[----:B---3--:R-:W3:Y:S02]  /*a580*/  LDS R44, [R42+0x18c] ;  /* 0x00018c002a2c7984 */ /* 0x008ee40000000800 */
[----:B---3--:R-:W-:-:S13]  /*a590*/  FSETP.GEU.AND P0, PT, R44, 1, PT ;  /* 0x3f8000002c00780b */ /* 0x008fda0003f0e000 */
[----:B------:R-:W-:-:S04]  /*a5a0*/  VOTE.ANY R4, PT, !P0 ;  /* 0x0000000000047806 */ /* 0x000fc800040e0100 */
[----:B------:R-:W-:-:S13]  /*a5b0*/  ISETP.NE.AND P0, PT, R4, RZ, PT ;  /* 0x000000ff0400720c */ /* 0x000fda0003f05270 */
[----:B--2---:R-:W-:Y:S05]  /*a5c0*/  @!P0 BRA `(.L_x_82) ;  /* 0x0000000400ec8947 */ /* 0x004fea0003800000 */
[C---:B------:R-:W-:Y:S02]  /*a5d0*/  R2UR UR4, R39.reuse ;  /* 0x00000000270472ca */ /* 0x040fe400000e0000 */
[----:B------:R-:W-:-:S11]  /*a5e0*/  R2UR UR5, R39 ;  /* 0x00000000270572ca */ /* 0x000fd600000e0000 */
[----:B------:R-:W2:Y:S02]  /*a5f0*/  LDTM.x16 R20, tmem[UR4+0x100] ;  /* 0x00010004001479ee */ /* 0x000ea40008240000 */
[-C--:B--2---:R-:W-:Y:S02]  /*a600*/  FMUL2 R20, R20.F32x2.HI_LO, R44.reuse.F32 ;  /* 0x0000002c1414724a */ /* 0x084fe40001000000 */
[-C--:B------:R-:W-:Y:S02]  /*a610*/  FMUL2 R22, R22.F32x2.HI_LO, R44.reuse.F32 ;  /* 0x0000002c1616724a */ /* 0x080fe40001000000 */
[-C--:B------:R-:W-:Y:S02]  /*a620*/  FMUL2 R24, R24.F32x2.HI_LO, R44.reuse.F32 ;  /* 0x0000002c1818724a */ /* 0x080fe40001000000 */
[-C--:B------:R-:W-:Y:S02]  /*a630*/  FMUL2 R26, R26.F32x2.HI_LO, R44.reuse.F32 ;  /* 0x0000002c1a1a724a */ /* 0x080fe40001000000 */
[----:B------:R-:W-:-:S02]  /*a640*/  FMUL2 R28, R28.F32x2.HI_LO, R44.F32 ;  /* 0x0000002c1c1c724a */ /* 0x000fc40001000000 */
[-C--:B------:R-:W-:Y:S02]  /*a650*/  FMUL2 R30, R30.F32x2.HI_LO, R44.reuse.F32 ;  /* 0x0000002c1e1e724a */ /* 0x080fe40001000000 */
[-C--:B------:R-:W-:Y:S02]  /*a660*/  FMUL2 R32, R32.F32x2.HI_LO, R44.reuse.F32 ;  /* 0x0000002c2020724a */ /* 0x080fe40001000000 */
[----:B------:R-:W-:-:S04]  /*a670*/  FMUL2 R34, R34.F32x2.HI_LO, R44.F32 ;  /* 0x0000002c2222724a */ /* 0x000fc80001000000 */
[----:B------:R-:W-:Y:S01]  /*a680*/  STTM.x16 tmem[UR5+0x100], R20 ;  /* 0x00010014000079ed */ /* 0x000fe20008240005 */
        /* <DEDUP_REMOVED lines=109> */
[----:B------:R2:W-:Y:S01]  /*ad60*/  STTM.x16 tmem[UR4+0x1b0], R4 ;  /* 0x0001b004000079ed */ /* 0x0005e20008240004 */
[----:B------:R-:W3:Y:S02]  /*ad70*/  FENCE.VIEW.ASYNC.T ;  /* 0x00000000000073c6 */ /* 0x000ee40000000200 */
.L_x_82:
[----:B---3--:R3:W-:Y:S01]  /*ad80*/  SYNCS.ARRIVE.TRANS64.RED.ART0 RZ, [UR7], R37 ;  /* 0x00000025ffff79a7 */ /* 0x0087e20008500407 */
[----:B------:R-:W-:-:S04]  /*ad90*/  UIADD3 UR6, UPT, UPT, UR6, 0x1, URZ ;  /* 0x0000000106067890 */ /* 0x000fc8000fffe0ff */
[----:B------:R-:W-:Y:S01]  /*ada0*/  UISETP.NE.AND UP0, UPT, UR6, URZ, UPT ;  /* 0x000000ff0600728c */ /* 0x000fe2000bf05270 */
[----:B------:R3:W-:Y:S08]  /*adb0*/  SYNCS.ARRIVE.TRANS64.ART0 RZ, [UR9+0x148], R37 ;  /* 0x00014825ffff79a7 */ /* 0x0007f00008500009 */
[----:B------:R-:W-:Y:S05]  /*adc0*/  BRA.U UP0, `(.L_x_83) ;  /* 0xfffffff500e87547 */ /* 0x000fea000b83ffff */
.L_x_81:
[----:B------:R4:W-:Y:S01]  /*add0*/  BAR.SYNC.DEFER_BLOCKING R43, 0x40 ;  /* 0x0001002b0000751d */ /* 0x0009e20000010000 */
[----:B--2---:R-:W-:Y:S01]  /*ade0*/  LEA R5, R38, UR9, 0x2 ;  /* 0x0000000926057c11 */ /* 0x004fe2000f8e10ff */
[----:B------:R-:W-:-:S04]  /*adf0*/  HFMA2 R4, -RZ, RZ, -0.0 , 0 ;  /* 0x80000000ff047431 */ /* 0x000fc800000001ff */
[----:B------:R4:W2:Y:S04]  /*ae00*/  LDS R58, [R5+0x18c] ;  /* 0x00018c00053a7984 */ /* 0x0008a80000000800 */
[----:B------:R4:W5:Y:S01]  /*ae10*/  LDS R57, [R5+0x38c] ;  /* 0x00038c0005397984 */ /* 0x0009620000000800 */
[----:B------:R4:W-:Y:S01]  /*ae20*/  SYNCS.ARRIVE.TRANS64.ART0 RZ, [UR9+0x148], R37 ;  /* 0x00014825ffff79a7 */ /* 0x0009e20008500009 */
[----:B------:R-:W1:Y:S02]  /*ae30*/  SYNCS.PHASECHK.TRANS64.TRYWAIT P0, [UR9+0x130], RZ ;  /* 0x000130ffff0075a7 */ /* 0x000e640008001109 */
[----:B-12-45:R-:W-:Y:S05]  /*ae40*/  @!P0 BRA `(.L_x_84) ;  /* 0x0000002000bc8947 */ /* 0x036fea0003800000 */
.L_x_151:
[----:B------:R-:W2:Y:S02]  /*ae50*/  SYNCS.PHASECHK.TRANS64.TRYWAIT P0, [UR9+0x158], R4 ;  /* 0x00015804ff0075a7 */ /* 0x000ea40008001109 */
[----:B--2---:R-:W-:Y:S05]  /*ae60*/  @!P0 BRA `(.L_x_85) ;  /* 0x0000002000c88947 */ /* 0x004fea0003800000 */
.L_x_153:
[----:B------:R-:W-:Y:S01]  /*ae70*/  R2UR UR4, R39 ;  /* 0x00000000270472ca */ /* 0x000fe200000e0000 */
[----:B------:R-:W-:Y:S01]  /*ae80*/  BSSY.RECONVERGENT B0, `(.L_x_86) ;  /* 0x0000134000007945 */ /* 0x000fe20003800200 */
[C---:B------:R-:W-:Y:S02]  /*ae90*/  FSETP.NE.AND P0, PT, R58.reuse, RZ, PT ;  /* 0x000000ff3a00720b */ /* 0x040fe40003f05000 */
[----:B------:R-:W-:Y:S02]  /*aea0*/  SHF.R.U32.HI R42, RZ, 0x3, R41 ;  /* 0x00000003ff2a7819 */ /* 0x000fe40000011629 */
[----:B------:R-:W-:Y:S02]  /*aeb0*/  FSEL R56, R58, 1, P0 ;  /* 0x3f8000003a387808 */ /* 0x000fe40000000000 */
[C---:B------:R-:W-:Y:S02]  /*aec0*/  LOP3.LUT P2, RZ, R40.reuse, 0x2, RZ, 0xc0, !PT ;  /* 0x0000000228ff7812 */ /* 0x040fe4000784c0ff */
[----:B------:R-:W-:-:S02]  /*aed0*/  LOP3.LUT P1, RZ, R40, 0x4, RZ, 0xc0, !PT ;  /* 0x0000000428ff7812 */ /* 0x000fc4000782c0ff */
[----:B------:R-:W4:Y:S01]  /*aee0*/  MUFU.RCP R56, R56 ;  /* 0x0000003800387308 */ /* 0x000f220000001000 */
[----:B--2---:R-:W4:Y:S01]  /*aef0*/  LDTM.x32 R4, tmem[UR4+0x100] ;  /* 0x00010004000479ee */ /* 0x004f2200082c0000 */
[----:B------:R-:W-:-:S06]  /*af00*/  LOP3.LUT R59, R41, 0x30, R42, 0x78, !PT ;  /* 0x00000030293b7812 */ /* 0x000fcc00078e782a */
[----:B------:R-:W2:Y:S01]  /*af10*/  @P0 MUFU.LG2 R58, R58 ;  /* 0x0000003a003a0308 */ /* 0x000ea20000000c00 */
[-C--:B----4-:R-:W-:Y:S02]  /*af20*/  FMUL2 R6, R6.F32x2.HI_LO, R56.reuse.F32 ;  /* 0x000000380606724a */ /* 0x090fe40001000000 */
[-C--:B------:R-:W-:Y:S02]  /*af30*/  FMUL2 R4, R4.F32x2.HI_LO, R56.reuse.F32 ;  /* 0x000000380404724a */ /* 0x080fe40001000000 */
[----:B------:R-:W-:Y:S01]  /*af40*/  FMUL2 R10, R10.F32x2.HI_LO, R56.F32 ;  /* 0x000000380a0a724a */ /* 0x000fe20001000000 */
[----:B------:R-:W-:Y:S01]  /*af50*/  F2FP.SATFINITE.E4M3.F32.PACK_AB_MERGE_C R6, R7, R6, RZ ;  /* 0x000000060706723e */ /* 0x000fe200048070ff */
        /* <DEDUP_REMOVED lines=26> */
[----:B--2---:R-:W-:Y:S01]  /*b100*/  @P0 FADD R58, R58, -8 ;  /* 0xc10000003a3a0421 */ /* 0x004fe20000000000 */
[----:B------:R-:W-:-:S02]  /*b110*/  F2FP.SATFINITE.E4M3.F32.PACK_AB_MERGE_C R61, R35, R34, RZ ;  /* 0x00000022233d723e */ /* 0x000fc400048070ff */
[----:B------:R-:W-:Y:S02]  /*b120*/  F2FP.SATFINITE.E4M3.F32.PACK_AB_MERGE_C R64, R33, R32, RZ ;  /* 0x000000202140723e */ /* 0x000fe400048070ff */
[----:B------:R-:W-:Y:S02]  /*b130*/  PRMT R52, R5, 0x5410, R6 ;  /* 0x0000541005347816 */ /* 0x000fe40000000006 */
[----:B------:R-:W2:Y:S01]  /*b140*/  LDTM.x32 R4, tmem[UR4+0x120] ;  /* 0x00012004000479ee */ /* 0x000ea200082c0000 */
[----:B------:R-:W-:Y:S02]  /*b150*/  PRMT R45, R46, 0x5410, R45 ;  /* 0x000054102e2d7816 */ /* 0x000fe4000000002d */
[----:B------:R-:W-:Y:S02]  /*b160*/  PRMT R53, R40, 0x5410, R53 ;  /* 0x0000541028357816 */ /* 0x000fe40000000035 */
[----:B------:R-:W-:Y:S02]  /*b170*/  PRMT R54, R41, 0x5410, R54 ;  /* 0x0000541029367816 */ /* 0x000fe40000000036 */
[----:B------:R-:W-:-:S02]  /*b180*/  PRMT R55, R42, 0x5410, R55 ;  /* 0x000054102a377816 */ /* 0x000fc40000000037 */
[----:B------:R-:W-:Y:S02]  /*b190*/  PRMT R44, R43, 0x5410, R44 ;  /* 0x000054102b2c7816 */ /* 0x000fe4000000002c */
[----:B------:R-:W-:Y:S01]  /*b1a0*/  PRMT R46, R48, 0x5410, R47 ;  /* 0x00005410302e7816 */ /* 0x000fe2000000002f */
[----:B------:R4:W-:Y:S01]  /*b1b0*/  STS.128 [R59], R52 ;  /* 0x000000343b007388 */ /* 0x0009e20000000c00 */
[----:B------:R-:W-:Y:S01]  /*b1c0*/  PRMT R47, R64, 0x5410, R61 ;  /* 0x00005410402f7816 */ /* 0x000fe2000000003d */
[C---:B------:R-:W-:Y:S02]  /*b1d0*/  VIADD R61, R59.reuse, 0x20 ;  /* 0x000000203b3d7836 */ /* 0x040fe40000000000 */
[----:B------:R-:W-:Y:S02]  /*b1e0*/  @P1 VIADD R61, R59, 0xffffffe0 ;  /* 0xffffffe03b3d1836 */ /* 0x000fe40000000000 */
[-C--:B--2---:R-:W-:Y:S02]  /*b1f0*/  FMUL2 R6, R6.F32x2.HI_LO, R56.reuse.F32 ;  /* 0x000000380606724a */ /* 0x084fe40001000000 */
[----:B------:R-:W-:-:S02]  /*b200*/  FMUL2 R4, R4.F32x2.HI_LO, R56.F32 ;  /* 0x000000380404724a */ /* 0x000fc40001000000 */
        /* <DEDUP_REMOVED lines=27> */
[----:B------:R-:W-:-:S02]  /*b3c0*/  F2FP.SATFINITE.E4M3.F32.PACK_AB_MERGE_C R62, R29, R28, RZ ;  /* 0x0000001c1d3e723e */ /* 0x000fc400048070ff */
[----:B------:R-:W-:Y:S02]  /*b3d0*/  F2FP.SATFINITE.E4M3.F32.PACK_AB_MERGE_C R60, R35, R34, RZ ;  /* 0x00000022233c723e */ /* 0x000fe400048070ff */
[----:B------:R-:W-:Y:S02]  /*b3e0*/  F2FP.SATFINITE.E4M3.F32.PACK_AB_MERGE_C R69, R33, R32, RZ ;  /* 0x000000202145723e */ /* 0x000fe400048070ff */
[----:B------:R-:W-:Y:S02]  /*b3f0*/  PRMT R40, R5, 0x5410, R6 ;  /* 0x0000541005287816 */ /* 0x000fe40000000006 */
[----:B------:R-:W-:Y:S02]  /*b400*/  PRMT R41, R9, 0x5410, R10 ;  /* 0x0000541009297816 */ /* 0x000fe4000000000a */
[----:B------:R-:W-:Y:S02]  /*b410*/  PRMT R42, R13, 0x5410, R14 ;  /* 0x000054100d2a7816 */ /* 0x000fe4000000000e */
[----:B------:R-:W-:-:S02]  /*b420*/  PRMT R43, R17, 0x5410, R18 ;  /* 0x00005410112b7816 */ /* 0x000fc40000000012 */
[----:B------:R-:W-:Y:S02]  /*b430*/  PRMT R48, R21, 0x5410, R22 ;  /* 0x0000541015307816 */ /* 0x000fe40000000016 */
[----:B------:R-:W2:Y:S01]  /*b440*/  LDTM.x32 R4, tmem[UR4+0x140] ;  /* 0x00014004000479ee */ /* 0x000ea200082c0000 */
[----:B------:R-:W-:Y:S02]  /*b450*/  PRMT R49, R50, 0x5410, R49 ;  /* 0x0000541032317816 */ /* 0x000fe40000000031 */
[----:B------:R-:W-:Y:S02]  /*b460*/  PRMT R50, R62, 0x5410, R51 ;  /* 0x000054103e327816 */ /* 0x000fe40000000033 */
[----:B------:R-:W-:Y:S01]  /*b470*/  PRMT R51, R69, 0x5410, R60 ;  /* 0x0000541045337816 */ /* 0x000fe2000000003c */
[-C--:B--2---:R-:W-:Y:S02]  /*b480*/  FMUL2 R4, R4.F32x2.HI_LO, R56.reuse.F32 ;  /* 0x000000380404724a */ /* 0x084fe40001000000 */
[----:B------:R-:W-:-:S02]  /*b490*/  FMUL2 R6, R6.F32x2.HI_LO, R56.F32 ;  /* 0x000000380606724a */ /* 0x000fc40001000000 */
[----:B------:R-:W-:Y:S01]  /*b4a0*/  FMUL2 R10, R10.F32x2.HI_LO, R56.F32 ;  /* 0x000000380a0a724a */ /* 0x000fe20001000000 */
[----:B------:R-:W-:Y:S01]  /*b4b0*/  F2FP.SATFINITE.E4M3.F32.PACK_AB_MERGE_C R5, R5, R4, RZ ;  /* 0x000000040505723e */ /* 0x000fe200048070ff */
[-C--:B------:R-:W-:Y:S02]  /*b4c0*/  FMUL2 R8, R8.F32x2.HI_LO, R56.reuse.F32 ;  /* 0x000000380808724a */ /* 0x080fe40001000000 */
[----:B------:R-:W-:Y:S02]  /*b4d0*/  IMAD.MOV.U32 R4, RZ, RZ, 0x10 ;  /* 0x00000010ff047424 */ /* 0x000fe400078e00ff */
        /* <DEDUP_REMOVED lines=14> */
[-C--:B------:R-:W-:Y:S01]  /*b5c0*/  FMUL2 R24, R24.F32x2.HI_LO, R56.reuse.F32 ;  /* 0x000000381818724a */ /* 0x080fe20001000000 */
[----:B------:R-:W-:Y:S01]  /*b5d0*/  SEL R4, R4, 0xfffffff0, !P2 ;  /* 0xfffffff004047807 */ /* 0x000fe20005000000 */
        /* <DEDUP_REMOVED lines=8> */
[----:B------:R-:W-:Y:S01]  /*b660*/  IMAD.IADD R62, R59, 0x1, R4 ;  /* 0x000000013b3e7824 */ /* 0x000fe200078e0204 */
[----:B------:R-:W-:Y:S01]  /*b670*/  F2FP.SATFINITE.E4M3.F32.PACK_AB_MERGE_C R67, R31, R30, RZ ;  /* 0x0000001e1f43723e */ /* 0x000fe200048070ff */
[----:B------:R-:W-:Y:S01]  /*b680*/  IMAD.IADD R60, R4, 0x1, R61 ;  /* 0x00000001043c7824 */ /* 0x000fe200078e023d */
[----:B------:R-:W-:-:S02]  /*b690*/  F2FP.SATFINITE.E4M3.F32.PACK_AB_MERGE_C R68, R29, R28, RZ ;  /* 0x0000001c1d44723e */ /* 0x000fc400048070ff */
[----:B------:R-:W-:Y:S01]  /*b6a0*/  F2FP.SATFINITE.E4M3.F32.PACK_AB_MERGE_C R69, R35, R34, RZ ;  /* 0x000000222345723e */ /* 0x000fe200048070ff */
[----:B------:R-:W-:Y:S01]  /*b6b0*/  STS.128 [R62], R44 ;  /* 0x0000002c3e007388 */ /* 0x000fe20000000c00 */
[----:B------:R-:W-:Y:S02]  /*b6c0*/  F2FP.SATFINITE.E4M3.F32.PACK_AB_MERGE_C R70, R33, R32, RZ ;  /* 0x000000202146723e */ /* 0x000fe400048070ff */
[----:B----4-:R-:W-:Y:S01]  /*b6d0*/  PRMT R52, R5, 0x5410, R6 ;  /* 0x0000541005347816 */ /* 0x010fe20000000006 */
[----:B------:R-:W-:Y:S01]  /*b6e0*/  STS.128 [R61], R40 ;  /* 0x000000283d007388 */ /* 0x000fe20000000c00 */
[----:B------:R-:W-:Y:S02]  /*b6f0*/  PRMT R53, R9, 0x5410, R10 ;  /* 0x0000541009357816 */ /* 0x000fe4000000000a */
[----:B------:R-:W-:Y:S01]  /*b700*/  PRMT R54, R13, 0x5410, R14 ;  /* 0x000054100d367816 */ /* 0x000fe2000000000e */
[----:B------:R2:W-:Y:S01]  /*b710*/  STS.128 [R60], R48 ;  /* 0x000000303c007388 */ /* 0x0005e20000000c00 */
[----:B------:R-:W-:-:S02]  /*b720*/  PRMT R55, R17, 0x5410, R18 ;  /* 0x0000541011377816 */ /* 0x000fc40000000012 */
[----:B------:R-:W4:Y:S03]  /*b730*/  LDTM.x32 R4, tmem[UR4+0x160] ;  /* 0x00016004000479ee */ /* 0x000f2600082c0000 */
[----:B------:R5:W-:Y:S01]  /*b740*/  STS.128 [R59+0x2000], R52 ;  /* 0x002000343b007388 */ /* 0x000be20000000c00 */
[-C--:B----4-:R-:W-:Y:S02]  /*b750*/  FMUL2 R6, R6.F32x2.HI_LO, R56.reuse.F32 ;  /* 0x000000380606724a */ /* 0x090fe40001000000 */
[-C--:B------:R-:W-:Y:S01]  /*b760*/  FMUL2 R4, R4.F32x2.HI_LO, R56.reuse.F32 ;  /* 0x000000380404724a */ /* 0x080fe20001000000 */
[----:B--2---:R-:W-:Y:S01]  /*b770*/  PRMT R48, R64, 0x5410, R63 ;  /* 0x0000541040307816 */ /* 0x004fe2000000003f */
        /* <DEDUP_REMOVED lines=35> */
[----:B------:R-:W-:Y:S02]  /*b9b0*/  PRMT R41, R25, 0x5410, R26 ;  /* 0x0000541019297816 */ /* 0x000fe4000000001a */
[----:B------:R-:W-:Y:S02]  /*b9c0*/  PRMT R42, R29, 0x5410, R30 ;  /* 0x000054101d2a7816 */ /* 0x000fe4000000001e */
[----:B------:R-:W-:Y:S02]  /*b9d0*/  PRMT R43, R33, 0x5410, R34 ;  /* 0x00005410212b7816 */ /* 0x000fe40000000022 */
[----:B------:R-:W2:Y:S01]  /*b9e0*/  LDTM.x32 R4, tmem[UR4+0x180] ;  /* 0x00018004000479ee */ /* 0x000ea200082c0000 */
[----:B------:R-:W-:Y:S02]  /*b9f0*/  PRMT R49, R66, 0x5410, R65 ;  /* 0x0000541042317816 */ /* 0x000fe40000000041 */
[----:B------:R-:W-:-:S02]  /*ba00*/  PRMT R50, R68, 0x5410, R67 ;  /* 0x0000541044327816 */ /* 0x000fc40000000043 */
[----:B------:R-:W-:-:S05]  /*ba10*/  PRMT R51, R70, 0x5410, R69 ;  /* 0x0000541046337816 */ /* 0x000fca0000000045 */
[----:B------:R-:W-:Y:S04]  /*ba20*/  STS.128 [R62+0x2000], R48 ;  /* 0x002000303e007388 */ /* 0x000fe80000000c00 */
[----:B------:R-:W-:Y:S04]  /*ba30*/  STS.128 [R61+0x2000], R44 ;  /* 0x0020002c3d007388 */ /* 0x000fe80000000c00 */
[----:B------:R4:W-:Y:S01]  /*ba40*/  STS.128 [R60+0x2000], R40 ;  /* 0x002000283c007388 */ /* 0x0009e20000000c00 */
        /* <DEDUP_REMOVED lines=15> */
[----:B-----5:R-:W-:Y:S01]  /*bb40*/  F2FP.SATFINITE.E4M3.F32.PACK_AB_MERGE_C R55, R19, R18, RZ ;  /* 0x000000121337723e */ /* 0x020fe200048070ff */
        /* <DEDUP_REMOVED lines=14> */
[----:B----4-:R-:W2:Y:S01]  /*bc30*/  @P0 LDC R40, c[0x0][0x600] ;  /* 0x00018000ff280b82 */ /* 0x010ea20000000800 */
[----:B------:R-:W-:-:S02]  /*bc40*/  F2FP.SATFINITE.E4M3.F32.PACK_AB_MERGE_C R67, R35, R34, RZ ;  /* 0x000000222343723e */ /* 0x000fc400048070ff */
[----:B------:R-:W-:Y:S02]  /*bc50*/  F2FP.SATFINITE.E4M3.F32.PACK_AB_MERGE_C R72, R33, R32, RZ ;  /* 0x000000202148723e */ /* 0x000fe400048070ff */
[----:B------:R-:W-:Y:S02]  /*bc60*/  PRMT R52, R5, 0x5410, R6 ;  /* 0x0000541005347816 */ /* 0x000fe40000000006 */
[----:B------:R-:W-:Y:S02]  /*bc70*/  PRMT R53, R9, 0x5410, R10 ;  /* 0x0000541009357816 */ /* 0x000fe4000000000a */
[----:B------:R-:W-:Y:S02]  /*bc80*/  PRMT R54, R13, 0x5410, R14 ;  /* 0x000054100d367816 */ /* 0x000fe4000000000e */
[----:B------:R-:W4:Y:S01]  /*bc90*/  LDTM.x32 R4, tmem[UR4+0x1a0] ;  /* 0x0001a004000479ee */ /* 0x000f2200082c0000 */
[----:B------:R-:W5:Y:S01]  /*bca0*/  LDCU UR4, c[0x0][0x380] ;  /* 0x00007000ff0477ac */ /* 0x000f620008000800 */
[----:B------:R-:W-:-:S05]  /*bcb0*/  PRMT R55, R64, 0x5410, R55 ;  /* 0x0000541040377816 */ /* 0x000fca0000000037 */
[----:B------:R1:W-:Y:S01]  /*bcc0*/  STS.128 [R59+0x4000], R52 ;  /* 0x004000343b007388 */ /* 0x0003e20000000c00 */
[----:B--2---:R-:W-:Y:S01]  /*bcd0*/  @P0 FFMA R40, R57, R40, R58 ;  /* 0x0000002839280223 */ /* 0x004fe2000000003a */
[----:B-----5:R-:W-:Y:S01]  /*bce0*/  UIADD3 UR4, UPT, UPT, -UR14, UR4, URZ ;  /* 0x000000040e047290 */ /* 0x020fe2000fffe1ff */
[----:B----4-:R-:W-:-:S05]  /*bcf0*/  FMUL2 R4, R4.F32x2.HI_LO, R56.F32 ;  /* 0x000000380404724a */ /* 0x010fca0001000000 */
[----:B------:R-:W-:Y:S01]  /*bd00*/  ISETP.LT.AND P1, PT, R38, UR4, PT ;  /* 0x0000000426007c0c */ /* 0x000fe2000bf21270 */
        /* <DEDUP_REMOVED lines=36> */
[----:B------:R-:W-:Y:S01]  /*bf50*/  PRMT R8, R5, 0x5410, R6 ;  /* 0x0000541005087816 */ /* 0x000fe20000000006 */
[----:B------:R1:W-:Y:S01]  /*bf60*/  STS.128 [R62+0x4000], R12 ;  /* 0x0040000c3e007388 */ /* 0x0003e20000000c00 */
[----:B------:R-:W-:Y:S02]  /*bf70*/  PRMT R10, R7, 0x5410, R4 ;  /* 0x00005410070a7816 */ /* 0x000fe40000000004 */
[----:B------:R-:W-:Y:S01]  /*bf80*/  PRMT R11, R16, 0x5410, R11 ;  /* 0x00005410100b7816 */ /* 0x000fe2000000000b */
[----:B------:R-:W-:Y:S01]  /*bf90*/  IMAD.MOV.U32 R16, RZ, RZ, -0x800000 ;  /* 0xff800000ff107424 */ /* 0x000fe200078e00ff */
[----:B------:R-:W-:Y:S01]  /*bfa0*/  PRMT R4, R21, 0x5410, R22 ;  /* 0x0000541015047816 */ /* 0x000fe20000000016 */
[----:B------:R-:W-:Y:S01]  /*bfb0*/  @P0 FMUL R16, R40, 0.69314718246459960938 ;  /* 0x3f31721828100820 */ /* 0x000fe20000400000 */
[----:B------:R-:W-:Y:S01]  /*bfc0*/  PRMT R5, R25, 0x5410, R26 ;  /* 0x0000541019057816 */ /* 0x000fe2000000001a */
[----:B------:R1:W-:Y:S01]  /*bfd0*/  STS.128 [R61+0x4000], R8 ;  /* 0x004000083d007388 */ /* 0x0003e20000000c00 */
[----:B------:R-:W-:-:S02]  /*bfe0*/  PRMT R6, R29, 0x5410, R30 ;  /* 0x000054101d067816 */ /* 0x000fc4000000001e */
[----:B------:R-:W-:-:S05]  /*bff0*/  PRMT R7, R33, 0x5410, R34 ;  /* 0x0000541021077816 */ /* 0x000fca0000000022 */
[----:B------:R1:W-:Y:S01]  /*c000*/  STS.128 [R60+0x4000], R4 ;  /* 0x004000043c007388 */ /* 0x0003e20000000c00 */
[----:B------:R2:W-:Y:S06]  /*c010*/  MEMBAR.ALL.CTA ;  /* 0x0000000000007992 */ /* 0x0005ec0000008000 */
[----:B--2---:R-:W2:Y:S02]  /*c020*/  FENCE.VIEW.ASYNC.S ;  /* 0x00000000000073c6 */ /* 0x004ea40000000000 */
[----:B--2---:R1:W-:Y:S01]  /*c030*/  SYNCS.ARRIVE.TRANS64.RED.ART0 RZ, [UR7], R37 ;  /* 0x00000025ffff79a7 */ /* 0x0043e20008500407 */
[----:B------:R1:W-:Y:S01]  /*c040*/  SYNCS.ARRIVE.TRANS64.ART0 RZ, [UR9+0x150], R37 ;  /* 0x00015025ffff79a7 */ /* 0x0003e20008500009 */
[----:B------:R-:W-:Y:S05]  /*c050*/  @!P1 BRA `(.L_x_87) ;  /* 0x0000000000589947 */ /* 0x000fea0003800000 */
[----:B-1----:R-:W1:Y:S01]  /*c060*/  LDC.64 R6, c[0x0][0x3d0] ;  /* 0x0000f400ff067b82 */ /* 0x002e620000000a00 */
[----:B------:R-:W-:Y:S02]  /*c070*/  R2UR UR5, R0 ;  /* 0x00000000000572ca */ /* 0x000fe400000e0000 */
[----:B------:R-:W-:Y:S02]  /*c080*/  R2UR UR8, R2 ;  /* 0x00000000020872ca */ /* 0x000fe400000e0000 */
[----:B------:R-:W-:Y:S02]  /*c090*/  IADD3 R38, P0, PT, R38, UR14, RZ ;  /* 0x0000000e26267c10 */ /* 0x000fe4000ff1e0ff */
[----:B------:R-:W-:Y:S01]  /*c0a0*/  MOV R0, UR14 ;  /* 0x0000000e00007c02 */ /* 0x000fe20008000f00 */
[----:B------:R-:W2:Y:S03]  /*c0b0*/  LDC.64 R4, c[0x0][0x3c8] ;  /* 0x0000f200ff047b82 */ /* 0x000ea60000000a00 */
[----:B------:R-:W-:-:S03]  /*c0c0*/  LEA.HI.X.SX32 R39, R0, RZ, 0x1, P0 ;  /* 0x000000ff00277211 */ /* 0x000fc600000f0eff */
[----:B------:R-:W-:Y:S02]  /*c0d0*/  USHF.R.S32.HI UR4, URZ, 0x1f, UR5 ;  /* 0x0000001fff047899 */ /* 0x000fe40008011405 */
[----:B------:R-:W-:-:S04]  /*c0e0*/  USHF.R.S32.HI UR6, URZ, 0x1f, UR8 ;  /* 0x0000001fff067899 */ /* 0x000fc80008011408 */
[C---:B-1----:R-:W-:Y:S02]  /*c0f0*/  IMAD R0, R6.reuse, UR4, RZ ;  /* 0x0000000406007c24 */ /* 0x042fe4000f8e02ff */
[----:B------:R-:W-:-:S04]  /*c100*/  IMAD.WIDE.U32 R38, R6, UR5, R38 ;  /* 0x0000000506267c25 */ /* 0x000fc8000f8e0026 */
[----:B------:R-:W-:Y:S01]  /*c110*/  IMAD R0, R7, UR5, R0 ;  /* 0x0000000507007c24 */ /* 0x000fe2000f8e0200 */
[----:B------:R-:W1:Y:S04]  /*c120*/  LDCU.64 UR4, c[0x0][0x3b0] ;  /* 0x00007600ff0477ac */ /* 0x000e680008000a00 */
[----:B------:R-:W-:Y:S01]  /*c130*/  IADD3 R39, PT, PT, R39, R0, RZ ;  /* 0x0000000027277210 */ /* 0x000fe20007ffe0ff */
[----:B--2---:R-:W-:Y:S01]  /*c140*/  IMAD R0, R4, UR6, RZ ;  /* 0x0000000604007c24 */ /* 0x004fe2000f8e02ff */
[----:B------:R-:W2:Y:S03]  /*c150*/  LDCU.64 UR6, c[0x0][0x358] ;  /* 0x00006b00ff0677ac */ /* 0x000ea60008000a00 */
[----:B------:R-:W-:-:S02]  /*c160*/  IMAD R0, R5, UR8, R0 ;  /* 0x0000000805007c24 */ /* 0x000fc4000f8e0200 */
[----:B------:R-:W-:-:S05]  /*c170*/  IMAD.WIDE.U32 R4, R4, UR8, R38 ;  /* 0x0000000804047c25 */ /* 0x000fca000f8e0026 */
[----:B------:R-:W-:Y:S02]  /*c180*/  IADD3 R5, PT, PT, R5, R0, RZ ;  /* 0x0000000005057210 */ /* 0x000fe40007ffe0ff */
[----:B-1----:R-:W-:-:S04]  /*c190*/  LEA R6, P0, R4, UR4, 0x2 ;  /* 0x0000000404067c11 */ /* 0x002fc8000f8010ff */
[----:B------:R-:W-:-:S05]  /*c1a0*/  LEA.HI.X R7, R4, UR5, R5, 0x2, P0 ;  /* 0x0000000504077c11 */ /* 0x000fca00080f1405 */
[----:B--2---:R2:W-:Y:S04]  /*c1b0*/  STG.E desc[UR6][R6.64], R16 ;  /* 0x0000001006007986 */ /* 0x0045e8000c101906 */
.L_x_87:
[----:B------:R-:W-:Y:S05]  /*c1c0*/  BSYNC.RECONVERGENT B0 ;  /* 0x0000000000007941 */ /* 0x000fea0003800200 */
.L_x_86:
[----:B------:R-:W4:Y:S02]  /*c1d0*/  SYNCS.PHASECHK.TRANS64.TRYWAIT P0, [UR9+0x158], RZ ;  /* 0x000158ffff0075a7 */ /* 0x000f240008001109 */
[----:B----4-:R-:W-:Y:S05]  /*c1e0*/  @!P0 BRA `(.L_x_88) ;  /* 0x0000001000048947 */ /* 0x010fea0003800000 */
.L_x_154:
[----:B------:R-:W-:Y:S06]  /*c1f0*/  BAR.ARV 0x2, 0x120 ;  /* 0x0084800000007b1d */ /* 0x000fec0000002000 */
[----:B------:R-:W-:Y:S05]  /*c200*/  BRA `(.L_x_89) ;  /* 0x0000000000347947 */ /* 0x000fea0003800000 */
.L_x_80:
[----:B------:R-:W-:Y:S05]  /*c210*/  @P0 BRA `(.L_x_90) ;  /* 0x00000000002c0947 */ /* 0x000fea0003800000 */
[----:B-1----:R-:W1:Y:S01]  /*c220*/  S2UR UR5, SR_CgaCtaId ;  /* 0x00000000000579c3 */ /* 0x002e620000008800 */
        /* <DEDUP_REMOVED lines=8> */
[----:B-1----:R3:W4:Y:S02]  /*c2b0*/  SYNCS.EXCH.64 URZ, [UR5+0x180], UR6 ;  /* 0x0001800605ff75b2 */ /* 0x0027240008000100 */
[----:B---3--:R-:W-:Y:S01]  /*c2c0*/  NOP ;  /* 0x0000000000007918 */ /* 0x008fe20000000000 */
.L_x_90:
[----:B------:R-:W-:Y:S01]  /*c2d0*/  NOP ;  /* 0x0000000000007918 */ /* 0x000fe20000000000 */
.L_x_89:
[----:B------:R-:W-:-:S13]  /*c2e0*/  ISETP.NE.AND P0, PT, R3, 0xc, PT ;  /* 0x0000000c0300780c */ /* 0x000fda0003f05270 */
        /* <DEDUP_REMOVED lines=10> */
[----:B-1----:R1:W3:Y:S01]  /*c390*/  SYNCS.EXCH.64 URZ, [UR5+0x180], UR6 ;  /* 0x0001800605ff75b2 */ /* 0x0022e20008000100 */
[----:B------:R-:W-:Y:S01]  /*c3a0*/  NOP ;  /* 0x0000000000007918 */ /* 0x000fe20000000000 */
.L_x_91:
[----:B------:R-:W-:Y:S01]  /*c3b0*/  NOP ;  /* 0x0000000000007918 */ /* 0x000fe20000000000 */
[----:B-1----:R-:W-:Y:S05]  /*c3c0*/  EXIT ;  /* 0x000000000000794d */ /* 0x002fea0003800000 */
.L_x_11:
[----:B------:R-:W-:Y:S01]  /*c3d0*/  HFMA2 R8, -RZ, RZ, -0.0 , 0 ;  /* 0x80000000ff087431 */ /* 0x000fe200000001ff */
[----:B------:R-:W-:Y:S02]  /*c3e0*/  MOV R4, UR4 ;  /* 0x0000000400047c02 */ /* 0x000fe40008000f00 */
[----:B------:R-:W-:-:S07]  /*c3f0*/  MOV R9, 0x80000000 ;  /* 0x8000000000097802 */ /* 0x000fce0000000f00 */
.L_x_92:
[----:B-1----:R1:W2:Y:S02]  /*c400*/  SYNCS.PHASECHK.TRANS64.TRYWAIT P0, [R4+URZ+0x90], R9 ;  /* 0x00009009040075a7 */ /* 0x0022a400080011ff */
[----:B--2---:R-:W-:Y:S05]  /*c410*/  @!P0 NANOSLEEP.SYNCS 0x989680 ;  /* 0x009896800000895d */ /* 0x004fea0003900000 */
[----:B------:R-:W2:Y:S02]  /*c420*/  @!P0 SYNCS.PHASECHK.TRANS64 P0, [R4+URZ+0x90], R9 ;  /* 0x00009009040085a7 */ /* 0x000ea400080010ff */
[----:B--2---:R-:W-:Y:S05]  /*c430*/  @!P0 BRA `(.L_x_92) ;  /* 0xfffffffc00f08947 */ /* 0x004fea000383ffff */
[----:B------:R-:W-:Y:S05]  /*c440*/  BRA `(.L_x_93) ;  /* 0xffffff4800dc7947 */ /* 0x000fea000383ffff */
.L_x_13:
[----:B------:R-:W-:Y:S01]  /*c450*/  HFMA2 R8, -RZ, RZ, -0.0 , 0 ;  /* 0x80000000ff087431 */ /* 0x000fe200000001ff */
[----:B------:R-:W-:Y:S02]  /*c460*/  MOV R4, UR4 ;  /* 0x0000000400047c02 */ /* 0x000fe40008000f00 */
[----:B------:R-:W-:-:S07]  /*c470*/  MOV R9, 0x80000000 ;  /* 0x8000000000097802 */ /* 0x000fce0000000f00 */
.L_x_94:
[----:B-1----:R1:W2:Y:S02]  /*c480*/  SYNCS.PHASECHK.TRANS64.TRYWAIT P0, [R4+URZ+0x8], R9 ;  /* 0x00000809040075a7 */ /* 0x0022a400080011ff */
[----:B--2---:R-:W-:Y:S05]  /*c490*/  @!P0 NANOSLEEP.SYNCS 0x989680 ;  /* 0x009896800000895d */ /* 0x004fea0003900000 */
[----:B------:R-:W2:Y:S02]  /*c4a0*/  @!P0 SYNCS.PHASECHK.TRANS64 P0, [R4+URZ+0x8], R9 ;  /* 0x00000809040085a7 */ /* 0x000ea400080010ff */
[----:B--2---:R-:W-:Y:S05]  /*c4b0*/  @!P0 BRA `(.L_x_94) ;  /* 0xfffffffc00f08947 */ /* 0x004fea000383ffff */
[----:B------:R-:W-:Y:S05]  /*c4c0*/  BRA `(.L_x_95) ;  /* 0xffffff4c00647947 */ /* 0x000fea000383ffff */
.L_x_15:
[----:B------:R-:W-:Y:S01]  /*c4d0*/  HFMA2 R8, -RZ, RZ, -0.0 , 0 ;  /* 0x80000000ff087431 */ /* 0x000fe200000001ff */
[----:B--2---:R-:W-:Y:S02]  /*c4e0*/  MOV R4, UR4 ;  /* 0x0000000400047c02 */ /* 0x004fe40008000f00 */
[----:B------:R-:W-:-:S07]  /*c4f0*/  MOV R9, 0x80000000 ;  /* 0x8000000000097802 */ /* 0x000fce0000000f00 */
.L_x_96:
[----:B-1----:R1:W2:Y:S02]  /*c500*/  SYNCS.PHASECHK.TRANS64.TRYWAIT P0, [R4+URZ+0x98], R9 ;  /* 0x00009809040075a7 */ /* 0x0022a400080011ff */
[----:B--2---:R-:W-:Y:S05]  /*c510*/  @!P0 NANOSLEEP.SYNCS 0x989680 ;  /* 0x009896800000895d */ /* 0x004fea0003900000 */
[----:B------:R-:W2:Y:S02]  /*c520*/  @!P0 SYNCS.PHASECHK.TRANS64 P0, [R4+URZ+0x98], R9 ;  /* 0x00009809040085a7 */ /* 0x000ea400080010ff */
[----:B--2---:R-:W-:Y:S05]  /*c530*/  @!P0 BRA `(.L_x_96) ;  /* 0xfffffffc00f08947 */ /* 0x004fea000383ffff */
[----:B------:R-:W-:Y:S05]  /*c540*/  BRA `(.L_x_97) ;  /* 0xffffff4c00e47947 */ /* 0x000fea000383ffff */
.L_x_19:
[----:B--23--:R-:W-:Y:S02]  /*c550*/  MOV R4, UR10 ;  /* 0x0000000a00047c02 */ /* 0x00cfe40008000f00 */
[-C--:B------:R-:W-:Y:S02]  /*c560*/  MOV R20, R5.reuse ;  /* 0x0000000500147202 */ /* 0x080fe40000000f00 */
[----:B------:R-:W-:-:S07]  /*c570*/  MOV R21, R5 ;  /* 0x0000000500157202 */ /* 0x000fce0000000f00 */
.L_x_98:
[----:B-1----:R1:W2:Y:S02]  /*c580*/  SYNCS.PHASECHK.TRANS64.TRYWAIT P0, [R4+URZ+0x90], R21 ;  /* 0x00009015040075a7 */ /* 0x0022a400080011ff */
[----:B--2---:R-:W-:Y:S05]  /*c590*/  @!P0 NANOSLEEP.SYNCS 0x989680 ;  /* 0x009896800000895d */ /* 0x004fea0003900000 */
[----:B------:R-:W2:Y:S02]  /*c5a0*/  @!P0 SYNCS.PHASECHK.TRANS64 P0, [R4+URZ+0x90], R21 ;  /* 0x00009015040085a7 */ /* 0x000ea400080010ff */
[----:B--2---:R-:W-:Y:S05]  /*c5b0*/  @!P0 BRA `(.L_x_98) ;  /* 0xfffffffc00f08947 */ /* 0x004fea000383ffff */
[----:B------:R-:W-:Y:S05]  /*c5c0*/  BRA `(.L_x_99) ;  /* 0xffffff5400607947 */ /* 0x000fea000383ffff */
.L_x_21:
[----:B------:R-:W-:Y:S02]  /*c5d0*/  MOV R7, UR9 ;  /* 0x0000000900077c02 */ /* 0x000fe40008000f00 */
[-C--:B------:R-:W-:Y:S02]  /*c5e0*/  MOV R8, R5.reuse ;  /* 0x0000000500087202 */ /* 0x080fe40000000f00 */
[----:B------:R-:W-:-:S07]  /*c5f0*/  MOV R9, R5 ;  /* 0x0000000500097202 */ /* 0x000fce0000000f00 */
.L_x_100:
[----:B-1----:R1:W2:Y:S02]  /*c600*/  SYNCS.PHASECHK.TRANS64.TRYWAIT P0, [R7+URZ+0x90], R9 ;  /* 0x00009009070075a7 */ /* 0x0022a400080011ff */
[----:B--2---:R-:W-:Y:S05]  /*c610*/  @!P0 NANOSLEEP.SYNCS 0x989680 ;  /* 0x009896800000895d */ /* 0x004fea0003900000 */
[----:B------:R-:W2:Y:S02]  /*c620*/  @!P0 SYNCS.PHASECHK.TRANS64 P0, [R7+URZ+0x90], R9 ;  /* 0x00009009070085a7 */ /* 0x000ea400080010ff */
[----:B--2---:R-:W-:Y:S05]  /*c630*/  @!P0 BRA `(.L_x_100) ;  /* 0xfffffffc00f08947 */ /* 0x004fea000383ffff */
[----:B------:R-:W-:Y:S05]  /*c640*/  BRA `(.L_x_101) ;  /* 0xffffff58008c7947 */ /* 0x000fea000383ffff */
.L_x_23:
[----:B-1----:R-:W-:Y:S02]  /*c650*/  MOV R4, UR8 ;  /* 0x0000000800047c02 */ /* 0x002fe40008000f00 */
[-C--:B------:R-:W-:Y:S02]  /*c660*/  MOV R10, R5.reuse ;  /* 0x00000005000a7202 */ /* 0x080fe40000000f00 */
[----:B------:R-:W-:-:S07]  /*c670*/  MOV R11, R5 ;  /* 0x00000005000b7202 */ /* 0x000fce0000000f00 */
.L_x_102:
[----:B-1----:R1:W2:Y:S02]  /*c680*/  SYNCS.PHASECHK.TRANS64.TRYWAIT P0, [R4+URZ+0x90], R11 ;  /* 0x0000900b040075a7 */ /* 0x0022a400080011ff */
[----:B--2---:R-:W-:Y:S05]  /*c690*/  @!P0 NANOSLEEP.SYNCS 0x989680 ;  /* 0x009896800000895d */ /* 0x004fea0003900000 */
[----:B------:R-:W2:Y:S02]  /*c6a0*/  @!P0 SYNCS.PHASECHK.TRANS64 P0, [R4+URZ+0x90], R11 ;  /* 0x0000900b040085a7 */ /* 0x000ea400080010ff */
[----:B--2---:R-:W-:Y:S05]  /*c6b0*/  @!P0 BRA `(.L_x_102) ;  /* 0xfffffffc00f08947 */ /* 0x004fea000383ffff */
[----:B------:R-:W-:Y:S05]  /*c6c0*/  BRA `(.L_x_103) ;  /* 0xffffff5c00187947 */ /* 0x000fea000383ffff */
.L_x_25:
[----:B-12---:R-:W-:Y:S02]  /*c6d0*/  MOV R4, UR9 ;  /* 0x0000000900047c02 */ /* 0x006fe40008000f00 */
[-C--:B------:R-:W-:Y:S02]  /*c6e0*/  MOV R10, R5.reuse ;  /* 0x00000005000a7202 */ /* 0x080fe40000000f00 */
[----:B------:R-:W-:-:S07]  /*c6f0*/  MOV R11, R5 ;  /* 0x00000005000b7202 */ /* 0x000fce0000000f00 */
.L_x_104:
[----:B-1----:R1:W2:Y:S02]  /*c700*/  SYNCS.PHASECHK.TRANS64.TRYWAIT P0, [R4+URZ+0x90], R11 ;  /* 0x0000900b040075a7 */ /* 0x0022a400080011ff */
[----:B--2---:R-:W-:Y:S05]  /*c710*/  @!P0 NANOSLEEP.SYNCS 0x989680 ;  /* 0x009896800000895d */ /* 0x004fea0003900000 */
[----:B------:R-:W2:Y:S02]  /*c720*/  @!P0 SYNCS.PHASECHK.TRANS64 P0, [R4+URZ+0x90], R11 ;  /* 0x0000900b040085a7 */ /* 0x000ea400080010ff */
[----:B--2---:R-:W-:Y:S05]  /*c730*/  @!P0 BRA `(.L_x_104) ;  /* 0xfffffffc00f08947 */ /* 0x004fea000383ffff */
[----:B------:R-:W-:Y:S05]  /*c740*/  BRA `(.L_x_105) ;  /* 0xffffff5c00407947 */ /* 0x000fea000383ffff */
.L_x_28:
[----:B---3--:R-:W-:Y:S02]  /*c750*/  MOV R4, UR9 ;  /* 0x0000000900047c02 */ /* 0x008fe40008000f00 */
[----:B------:R-:W-:-:S07]  /*c760*/  MOV R11, R10 ;  /* 0x0000000a000b7202 */ /* 0x000fce0000000f00 */
.L_x_106:
[----:B-1----:R1:W2:Y:S02]  /*c770*/  SYNCS.PHASECHK.TRANS64.TRYWAIT P0, [R4+URZ+0x90], R11 ;  /* 0x0000900b040075a7 */ /* 0x0022a400080011ff */
[----:B--2---:R-:W-:Y:S05]  /*c780*/  @!P0 NANOSLEEP.SYNCS 0x989680 ;  /* 0x009896800000895d */ /* 0x004fea0003900000 */
[----:B------:R-:W2:Y:S02]  /*c790*/  @!P0 SYNCS.PHASECHK.TRANS64 P0, [R4+URZ+0x90], R11 ;  /* 0x0000900b040085a7 */ /* 0x000ea400080010ff */
[----:B--2---:R-:W-:Y:S05]  /*c7a0*/  @!P0 BRA `(.L_x_106) ;  /* 0xfffffffc00f08947 */ /* 0x004fea000383ffff */
[----:B------:R-:W-:Y:S05]  /*c7b0*/  BRA `(.L_x_107) ;  /* 0xffffff6000507947 */ /* 0x000fea000383ffff */
.L_x_30:
[----:B------:R-:W-:Y:S02]  /*c7c0*/  MOV R4, UR6 ;  /* 0x0000000600047c02 */ /* 0x000fe40008000f00 */
[----:B------:R-:W-:-:S07]  /*c7d0*/  MOV R11, R10 ;  /* 0x0000000a000b7202 */ /* 0x000fce0000000f00 */
.L_x_108:
[----:B-1----:R1:W2:Y:S02]  /*c7e0*/  SYNCS.PHASECHK.TRANS64.TRYWAIT P0, [R4+URZ+0x90], R11 ;  /* 0x0000900b040075a7 */ /* 0x0022a400080011ff */
[----:B--2---:R-:W-:Y:S05]  /*c7f0*/  @!P0 NANOSLEEP.SYNCS 0x989680 ;  /* 0x009896800000895d */ /* 0x004fea0003900000 */
[----:B------:R-:W2:Y:S02]  /*c800*/  @!P0 SYNCS.PHASECHK.TRANS64 P0, [R4+URZ+0x90], R11 ;  /* 0x0000900b040085a7 */ /* 0x000ea400080010ff */
[----:B--2---:R-:W-:Y:S05]  /*c810*/  @!P0 BRA `(.L_x_108) ;  /* 0xfffffffc00f08947 */ /* 0x004fea000383ffff */
[----:B------:R-:W-:Y:S05]  /*c820*/  BRA `(.L_x_109) ;  /* 0xffffff6000e87947 */ /* 0x000fea000383ffff */
.L_x_32:
[----:B-123--:R-:W-:Y:S02]  /*c830*/  MOV R4, UR5 ;  /* 0x0000000500047c02 */ /* 0x00efe40008000f00 */
[----:B------:R-:W-:-:S07]  /*c840*/  MOV R9, R8 ;  /* 0x0000000800097202 */ /* 0x000fce0000000f00 */
.L_x_110:
[----:B-1----:R1:W2:Y:S02]  /*c850*/  SYNCS.PHASECHK.TRANS64.TRYWAIT P0, [R4+URZ+0x90], R9 ;  /* 0x00009009040075a7 */ /* 0x0022a400080011ff */
[----:B--2---:R-:W-:Y:S05]  /*c860*/  @!P0 NANOSLEEP.SYNCS 0x989680 ;  /* 0x009896800000895d */ /* 0x004fea0003900000 */
[----:B------:R-:W2:Y:S02]  /*c870*/  @!P0 SYNCS.PHASECHK.TRANS64 P0, [R4+URZ+0x90], R9 ;  /* 0x00009009040085a7 */ /* 0x000ea400080010ff */
[----:B--2---:R-:W-:Y:S05]  /*c880*/  @!P0 BRA `(.L_x_110) ;  /* 0xfffffffc00f08947 */ /* 0x004fea000383ffff */
[----:B------:R-:W-:Y:S05]  /*c890*/  BRA `(.L_x_111) ;  /* 0xffffff6800487947 */ /* 0x000fea000383ffff */
.L_x_34:
[----:B------:R-:W-:-:S07]  /*c8a0*/  MOV R4, UR4 ;  /* 0x0000000400047c02 */ /* 0x000fce0008000f00 */
.L_x_112:
[----:B-1----:R1:W2:Y:S02]  /*c8b0*/  SYNCS.PHASECHK.TRANS64.TRYWAIT P0, [R4+URZ+0x8], RZ ;  /* 0x000008ff040075a7 */ /* 0x0022a400080011ff */
[----:B--2---:R-:W-:Y:S05]  /*c8c0*/  @!P0 NANOSLEEP.SYNCS 0x989680 ;  /* 0x009896800000895d */ /* 0x004fea0003900000 */
[----:B------:R-:W2:Y:S02]  /*c8d0*/  @!P0 SYNCS.PHASECHK.TRANS64 P0, [R4+URZ+0x8], RZ ;  /* 0x000008ff040085a7 */ /* 0x000ea400080010ff */
[----:B--2---:R-:W-:Y:S05]  /*c8e0*/  @!P0 BRA `(.L_x_112) ;  /* 0xfffffffc00f08947 */ /* 0x004fea000383ffff */
[----:B------:R-:W-:Y:S05]  /*c8f0*/  BRA `(.L_x_113) ;  /* 0xffffff68004c7947 */ /* 0x000fea000383ffff */
.L_x_36:
[----:B-123--:R-:W-:-:S07]  /*c900*/  MOV R4, UR4 ;  /* 0x0000000400047c02 */ /* 0x00efce0008000f00 */
.L_x_114:
[----:B-1----:R1:W2:Y:S02]  /*c910*/  SYNCS.PHASECHK.TRANS64.TRYWAIT P0, [R4+URZ+0x8], RZ ;  /* 0x000008ff040075a7 */ /* 0x0022a400080011ff */
[----:B--2---:R-:W-:Y:S05]  /*c920*/  @!P0 NANOSLEEP.SYNCS 0x989680 ;  /* 0x009896800000895d */ /* 0x004fea0003900000 */
[----:B------:R-:W2:Y:S02]  /*c930*/  @!P0 SYNCS.PHASECHK.TRANS64 P0, [R4+URZ+0x8], RZ ;  /* 0x000008ff040085a7 */ /* 0x000ea400080010ff */
[----:B--2---:R-:W-:Y:S05]  /*c940*/  @!P0 BRA `(.L_x_114) ;  /* 0xfffffffc00f08947 */ /* 0x004fea000383ffff */
[----:B------:R-:W-:Y:S05]  /*c950*/  BRA `(.L_x_35) ;  /* 0xffffff6800507947 */ /* 0x000fea000383ffff */
.L_x_43:
[----:B------:R-:W-:-:S07]  /*c960*/  MOV R11, R10 ;  /* 0x0000000a000b7202 */ /* 0x000fce0000000f00 */
.L_x_115:
[----:B-1----:R1:W2:Y:S02]  /*c970*/  SYNCS.PHASECHK.TRANS64.TRYWAIT P0, [R14+URZ], R11 ;  /* 0x0000000b0e0075a7 */ /* 0x0022a400080011ff */
[----:B--2---:R-:W-:Y:S05]  /*c980*/  @!P0 NANOSLEEP.SYNCS 0x989680 ;  /* 0x009896800000895d */ /* 0x004fea0003900000 */
[----:B------:R-:W2:Y:S02]  /*c990*/  @!P0 SYNCS.PHASECHK.TRANS64 P0, [R14+URZ], R11 ;  /* 0x0000000b0e0085a7 */ /* 0x000ea400080010ff */
[----:B--2---:R-:W-:Y:S05]  /*c9a0*/  @!P0 BRA `(.L_x_115) ;  /* 0xfffffffc00f08947 */ /* 0x004fea000383ffff */
[----:B------:R-:W-:Y:S05]  /*c9b0*/  BRA `(.L_x_42) ;  /* 0xffffff6c00287947 */ /* 0x000fea000383ffff */
.L_x_46:
[----:B------:R-:W-:-:S07]  /*c9c0*/  MOV R5, R4 ;  /* 0x0000000400057202 */ /* 0x000fce0000000f00 */
.L_x_116:
[----:B-1----:R1:W2:Y:S02]  /*c9d0*/  SYNCS.PHASECHK.TRANS64.TRYWAIT P0, [R10+URZ], R5 ;  /* 0x000000050a0075a7 */ /* 0x0022a400080011ff */
[----:B--2---:R-:W-:Y:S05]  /*c9e0*/  @!P0 NANOSLEEP.SYNCS 0x989680 ;  /* 0x009896800000895d */ /* 0x004fea0003900000 */
[----:B------:R-:W2:Y:S02]  /*c9f0*/  @!P0 SYNCS.PHASECHK.TRANS64 P0, [R10+URZ], R5 ;  /* 0x000000050a0085a7 */ /* 0x000ea400080010ff */
[----:B--2---:R-:W-:Y:S05]  /*ca00*/  @!P0 BRA `(.L_x_116) ;  /* 0xfffffffc00f08947 */ /* 0x004fea000383ffff */
[----:B------:R-:W-:Y:S05]  /*ca10*/  BRA `(.L_x_45) ;  /* 0xffffff6c00907947 */ /* 0x000fea000383ffff */
.L_x_48:
[----:B------:R-:W-:-:S07]  /*ca20*/  MOV R4, UR4 ;  /* 0x0000000400047c02 */ /* 0x000fce0008000f00 */
.L_x_117:
[----:B-1----:R1:W2:Y:S02]  /*ca30*/  SYNCS.PHASECHK.TRANS64.TRYWAIT P0, [R4+URZ], RZ ;  /* 0x000000ff040075a7 */ /* 0x0022a400080011ff */
[----:B--2---:R-:W-:Y:S05]  /*ca40*/  @!P0 NANOSLEEP.SYNCS 0x989680 ;  /* 0x009896800000895d */ /* 0x004fea0003900000 */
[----:B------:R-:W2:Y:S02]  /*ca50*/  @!P0 SYNCS.PHASECHK.TRANS64 P0, [R4+URZ], RZ ;  /* 0x000000ff040085a7 */ /* 0x000ea400080010ff */
[----:B--2---:R-:W-:Y:S05]  /*ca60*/  @!P0 BRA `(.L_x_117) ;  /* 0xfffffffc00f08947 */ /* 0x004fea000383ffff */
[----:B------:R-:W-:Y:S05]  /*ca70*/  BRA `(.L_x_118) ;  /* 0xffffff7000107947 */ /* 0x000fea000383ffff */
.L_x_49:
[----:B------:R-:W-:-:S07]  /*ca80*/  MOV R4, UR4 ;  /* 0x0000000400047c02 */ /* 0x000fce0008000f00 */
.L_x_119:
[----:B-1----:R1:W2:Y:S02]  /*ca90*/  SYNCS.PHASECHK.TRANS64.TRYWAIT P0, [R4+URZ+0x10], RZ ;  /* 0x000010ff040075a7 */ /* 0x0022a400080011ff */
[----:B--2---:R-:W-:Y:S05]  /*caa0*/  @!P0 NANOSLEEP.SYNCS 0x989680 ;  /* 0x009896800000895d */ /* 0x004fea0003900000 */
[----:B------:R-:W2:Y:S02]  /*cab0*/  @!P0 SYNCS.PHASECHK.TRANS64 P0, [R4+URZ+0x10], RZ ;  /* 0x000010ff040085a7 */ /* 0x000ea400080010ff */
[----:B--2---:R-:W-:Y:S05]  /*cac0*/  @!P0 BRA `(.L_x_119) ;  /* 0xfffffffc00f08947 */ /* 0x004fea000383ffff */
[----:B------:R-:W-:Y:S05]  /*cad0*/  BRA `(.L_x_120) ;  /* 0xffffff7000e07947 */ /* 0x000fea000383ffff */
.L_x_51:
[----:B------:R-:W-:Y:S02]  /*cae0*/  MOV R11, UR11 ;  /* 0x0000000b000b7c02 */ /* 0x000fe40008000f00 */
[----:B------:R-:W-:Y:S07]  /*caf0*/  MOV R12, R13 ;  /* 0x0000000d000c7202 */ /* 0x000fee0000000f00 */
.L_x_121:
[----:B-1----:R1:W2:Y:S02]  /*cb00*/  SYNCS.PHASECHK.TRANS64.TRYWAIT P0, [R11+URZ+0x10], R13 ;  /* 0x0000100d0b0075a7 */ /* 0x0022a400080011ff */
[----:B--2---:R-:W-:Y:S05]  /*cb10*/  @!P0 NANOSLEEP.SYNCS 0x989680 ;  /* 0x009896800000895d */ /* 0x004fea0003900000 */
[----:B------:R-:W2:Y:S02]  /*cb20*/  @!P0 SYNCS.PHASECHK.TRANS64 P0, [R11+URZ+0x10], R13 ;  /* 0x0000100d0b0085a7 */ /* 0x000ea400080010ff */
[----:B--2---:R-:W-:Y:S05]  /*cb30*/  @!P0 BRA `(.L_x_121) ;  /* 0xfffffffc00f08947 */ /* 0x004fea000383ffff */
[----:B------:R-:W-:Y:S05]  /*cb40*/  BRA `(.L_x_122) ;  /* 0xffffff7400947947 */ /* 0x000fea000383ffff */
.L_x_52:
[----:B------:R-:W-:Y:S02]  /*cb50*/  MOV R11, UR4 ;  /* 0x00000004000b7c02 */ /* 0x000fe40008000f00 */
[----:B------:R-:W-:Y:S07]  /*cb60*/  MOV R15, R14 ;  /* 0x0000000e000f7202 */ /* 0x000fee0000000f00 */
.L_x_123:
[----:B-1----:R1:W2:Y:S02]  /*cb70*/  SYNCS.PHASECHK.TRANS64.TRYWAIT P0, [R11+URZ+0x118], R15 ;  /* 0x0001180f0b0075a7 */ /* 0x0022a400080011ff */
[----:B--2---:R-:W-:Y:S05]  /*cb80*/  @!P0 NANOSLEEP.SYNCS 0x989680 ;  /* 0x009896800000895d */ /* 0x004fea0003900000 */
[----:B------:R-:W2:Y:S02]  /*cb90*/  @!P0 SYNCS.PHASECHK.TRANS64 P0, [R11+URZ+0x118], R15 ;  /* 0x0001180f0b0085a7 */ /* 0x000ea400080010ff */
[----:B--2---:R-:W-:Y:S05]  /*cba0*/  @!P0 BRA `(.L_x_123) ;  /* 0xfffffffc00f08947 */ /* 0x004fea000383ffff */
[----:B------:R-:W-:Y:S05]  /*cbb0*/  BRA `(.L_x_124) ;  /* 0xffffff7400e07947 */ /* 0x000fea000383ffff */
.L_x_53:
[----:B------:R-:W-:Y:S02]  /*cbc0*/  MOV R11, UR4 ;  /* 0x00000004000b7c02 */ /* 0x000fe40008000f00 */
[----:B------:R-:W-:Y:S07]  /*cbd0*/  MOV R15, R14 ;  /* 0x0000000e000f7202 */ /* 0x000fee0000000f00 */
.L_x_125:
[----:B-1----:R1:W2:Y:S02]  /*cbe0*/  SYNCS.PHASECHK.TRANS64.TRYWAIT P0, [R11+URZ+0x120], R15 ;  /* 0x0001200f0b0075a7 */ /* 0x0022a400080011ff */
[----:B--2---:R-:W-:Y:S05]  /*cbf0*/  @!P0 NANOSLEEP.SYNCS 0x989680 ;  /* 0x009896800000895d */ /* 0x004fea0003900000 */
[----:B------:R-:W2:Y:S02]  /*cc00*/  @!P0 SYNCS.PHASECHK.TRANS64 P0, [R11+URZ+0x120], R15 ;  /* 0x0001200f0b0085a7 */ /* 0x000ea400080010ff */
[----:B--2---:R-:W-:Y:S05]  /*cc10*/  @!P0 BRA `(.L_x_125) ;  /* 0xfffffffc00f08947 */ /* 0x004fea000383ffff */
[----:B------:R-:W-:Y:S05]  /*cc20*/  BRA `(.L_x_126) ;  /* 0xffffff7800087947 */ /* 0x000fea000383ffff */
.L_x_54:
[----:B-1----:R-:W-:Y:S02]  /*cc30*/  MOV R11, UR30 ;  /* 0x0000001e000b7c02 */ /* 0x002fe40008000f00 */
[----:B------:R-:W-:Y:S07]  /*cc40*/  MOV R12, R13 ;  /* 0x0000000d000c7202 */ /* 0x000fee0000000f00 */
.L_x_127:
[----:B-1----:R1:W2:Y:S02]  /*cc50*/  SYNCS.PHASECHK.TRANS64.TRYWAIT P0, [R11+URZ+0x10], R13 ;  /* 0x0000100d0b0075a7 */ /* 0x0022a400080011ff */
[----:B--2---:R-:W-:Y:S05]  /*cc60*/  @!P0 NANOSLEEP.SYNCS 0x989680 ;  /* 0x009896800000895d */ /* 0x004fea0003900000 */
[----:B------:R-:W2:Y:S02]  /*cc70*/  @!P0 SYNCS.PHASECHK.TRANS64 P0, [R11+URZ+0x10], R13 ;  /* 0x0000100d0b0085a7 */ /* 0x000ea400080010ff */
[----:B--2---:R-:W-:Y:S05]  /*cc80*/  @!P0 BRA `(.L_x_127) ;  /* 0xfffffffc00f08947 */ /* 0x004fea000383ffff */
[----:B------:R-:W-:Y:S05]  /*cc90*/  BRA `(.L_x_128) ;  /* 0xffffff7800047947 */ /* 0x000fea000383ffff */
.L_x_56:
[----:B-1----:R-:W-:Y:S02]  /*cca0*/  MOV R4, UR8 ;  /* 0x0000000800047c02 */ /* 0x002fe40008000f00 */
[----:B------:R-:W-:-:S07]  /*ccb0*/  MOV R17, R16 ;  /* 0x0000001000117202 */ /* 0x000fce0000000f00 */
.L_x_129:
[----:B-1----:R1:W2:Y:S02]  /*ccc0*/  SYNCS.PHASECHK.TRANS64.TRYWAIT P0, [R4+URZ+0x10], R17 ;  /* 0x00001011040075a7 */ /* 0x0022a400080011ff */
[----:B--2---:R-:W-:Y:S05]  /*ccd0*/  @!P0 NANOSLEEP.SYNCS 0x989680 ;  /* 0x009896800000895d */ /* 0x004fea0003900000 */
[----:B------:R-:W2:Y:S02]  /*cce0*/  @!P0 SYNCS.PHASECHK.TRANS64 P0, [R4+URZ+0x10], R17 ;  /* 0x00001011040085a7 */ /* 0x000ea400080010ff */
[----:B--2---:R-:W-:Y:S05]  /*ccf0*/  @!P0 BRA `(.L_x_129) ;  /* 0xfffffffc00f08947 */ /* 0x004fea000383ffff */
[----:B------:R-:W-:Y:S05]  /*cd00*/  BRA `(.L_x_130) ;  /* 0xffffff7800b47947 */ /* 0x000fea000383ffff */
.L_x_57:
[----:B------:R-:W-:Y:S02]  /*cd10*/  MOV R5, UR4 ;  /* 0x0000000400057c02 */ /* 0x000fe40008000f00 */
[----:B------:R-:W-:-:S07]  /*cd20*/  MOV R9, R8 ;  /* 0x0000000800097202 */ /* 0x000fce0000000f00 */
.L_x_131:
[----:B-1----:R1:W2:Y:S02]  /*cd30*/  SYNCS.PHASECHK.TRANS64.TRYWAIT P0, [R5+URZ+0x118], R9 ;  /* 0x00011809050075a7 */ /* 0x0022a400080011ff */
[----:B--2---:R-:W-:Y:S05]  /*cd40*/  @!P0 NANOSLEEP.SYNCS 0x989680 ;  /* 0x009896800000895d */ /* 0x004fea0003900000 */
[----:B------:R-:W2:Y:S02]  /*cd50*/  @!P0 SYNCS.PHASECHK.TRANS64 P0, [R5+URZ+0x118], R9 ;  /* 0x00011809050085a7 */ /* 0x000ea400080010ff */
[----:B--2---:R-:W-:Y:S05]  /*cd60*/  @!P0 BRA `(.L_x_131) ;  /* 0xfffffffc00f08947 */ /* 0x004fea000383ffff */
[----:B------:R-:W-:Y:S05]  /*cd70*/  BRA `(.L_x_132) ;  /* 0xffffff7c00007947 */ /* 0x000fea000383ffff */
.L_x_58:
[----:B------:R-:W-:Y:S02]  /*cd80*/  MOV R4, UR4 ;  /* 0x0000000400047c02 */ /* 0x000fe40008000f00 */
[----:B------:R-:W-:-:S07]  /*cd90*/  MOV R9, R8 ;  /* 0x0000000800097202 */ /* 0x000fce0000000f00 */
.L_x_133:
[----:B-1----:R1:W2:Y:S02]  /*cda0*/  SYNCS.PHASECHK.TRANS64.TRYWAIT P0, [R4+URZ+0x120], R9 ;  /* 0x00012009040075a7 */ /* 0x0022a400080011ff */
[----:B--2---:R-:W-:Y:S05]  /*cdb0*/  @!P0 NANOSLEEP.SYNCS 0x989680 ;  /* 0x009896800000895d */ /* 0x004fea0003900000 */
[----:B------:R-:W2:Y:S02]  /*cdc0*/  @!P0 SYNCS.PHASECHK.TRANS64 P0, [R4+URZ+0x120], R9 ;  /* 0x00012009040085a7 */ /* 0x000ea400080010ff */
[----:B--2---:R-:W-:Y:S05]  /*cdd0*/  @!P0 BRA `(.L_x_133) ;  /* 0xfffffffc00f08947 */ /* 0x004fea000383ffff */
[----:B------:R-:W-:Y:S05]  /*cde0*/  BRA `(.L_x_134) ;  /* 0xffffff7c00387947 */ /* 0x000fea000383ffff */
.L_x_59:
[----:B------:R-:W-:-:S07]  /*cdf0*/  MOV R5, UR4 ;  /* 0x0000000400057c02 */ /* 0x000fce0008000f00 */
.L_x_135:
[----:B-1----:R1:W2:Y:S02]  /*ce00*/  SYNCS.PHASECHK.TRANS64.TRYWAIT P0, [R5+URZ+0x180], RZ ;  /* 0x000180ff050075a7 */ /* 0x0022a400080011ff */
[----:B--2---:R-:W-:Y:S05]  /*ce10*/  @!P0 NANOSLEEP.SYNCS 0x989680 ;  /* 0x009896800000895d */ /* 0x004fea0003900000 */
[----:B------:R-:W2:Y:S02]  /*ce20*/  @!P0 SYNCS.PHASECHK.TRANS64 P0, [R5+URZ+0x180], RZ ;  /* 0x000180ff050085a7 */ /* 0x000ea400080010ff */
[----:B--2---:R-:W-:Y:S05]  /*ce30*/  @!P0 BRA `(.L_x_135) ;  /* 0xfffffffc00f08947 */ /* 0x004fea000383ffff */
[----:B------:R-:W-:Y:S05]  /*ce40*/  BRA `(.L_x_136) ;  /* 0xffffff7c00787947 */ /* 0x000fea000383ffff */
.L_x_66:
[----:B--2---:R-:W-:-:S07]  /*ce50*/  MOV R4, UR4 ;  /* 0x0000000400047c02 */ /* 0x004fce0008000f00 */
.L_x_137:
[----:B-1----:R1:W2:Y:S02]  /*ce60*/  SYNCS.PHASECHK.TRANS64.TRYWAIT P1, [R4+URZ+0x150], RZ ;  /* 0x000150ff040075a7 */ /* 0x0022a400080211ff */
[----:B--2---:R-:W-:Y:S05]  /*ce70*/  @!P1 NANOSLEEP.SYNCS 0x989680 ;  /* 0x009896800000995d */ /* 0x004fea0003900000 */
[----:B------:R-:W2:Y:S02]  /*ce80*/  @!P1 SYNCS.PHASECHK.TRANS64 P1, [R4+URZ+0x150], RZ ;  /* 0x000150ff040095a7 */ /* 0x000ea400080210ff */
[----:B--2---:R-:W-:Y:S05]  /*ce90*/  @!P1 BRA `(.L_x_137) ;  /* 0xfffffffc00f09947 */ /* 0x004fea000383ffff */
[----:B------:R-:W-:Y:S05]  /*cea0*/  BRA `(.L_x_138) ;  /* 0xffffff8000ac7947 */ /* 0x000fea000383ffff */
.L_x_69:
[----:B------:R-:W-:Y:S01]  /*ceb0*/  HFMA2 R8, -RZ, RZ, -0.0 , 0 ;  /* 0x80000000ff087431 */ /* 0x000fe200000001ff */
[----:B------:R-:W-:Y:S02]  /*cec0*/  MOV R4, UR8 ;  /* 0x0000000800047c02 */ /* 0x000fe40008000f00 */
[----:B------:R-:W-:-:S07]  /*ced0*/  MOV R9, 0x80000000 ;  /* 0x8000000000097802 */ /* 0x000fce0000000f00 */
.L_x_139:
[----:B-1----:R1:W2:Y:S02]  /*cee0*/  SYNCS.PHASECHK.TRANS64.TRYWAIT P0, [R4+URZ+0x148], R9 ;  /* 0x00014809040075a7 */ /* 0x0022a400080011ff */
[----:B--2---:R-:W-:Y:S05]  /*cef0*/  @!P0 NANOSLEEP.SYNCS 0x989680 ;  /* 0x009896800000895d */ /* 0x004fea0003900000 */
[----:B------:R-:W2:Y:S02]  /*cf00*/  @!P0 SYNCS.PHASECHK.TRANS64 P0, [R4+URZ+0x148], R9 ;  /* 0x00014809040085a7 */ /* 0x000ea400080010ff */
[----:B--2---:R-:W-:Y:S05]  /*cf10*/  @!P0 BRA `(.L_x_139) ;  /* 0xfffffffc00f08947 */ /* 0x004fea000383ffff */
[----:B------:R-:W-:Y:S05]  /*cf20*/  BRA `(.L_x_140) ;  /* 0xffffff8000e47947 */ /* 0x000fea000383ffff */
.L_x_70:
[----:B-1----:R-:W-:-:S07]  /*cf30*/  MOV R4, UR8 ;  /* 0x0000000800047c02 */ /* 0x002fce0008000f00 */
.L_x_141:
[----:B-1----:R1:W2:Y:S02]  /*cf40*/  SYNCS.PHASECHK.TRANS64.TRYWAIT P0, [R4+URZ+0x110], RZ ;  /* 0x000110ff040075a7 */ /* 0x0022a400080011ff */
[----:B--2---:R-:W-:Y:S05]  /*cf50*/  @!P0 NANOSLEEP.SYNCS 0x989680 ;  /* 0x009896800000895d */ /* 0x004fea0003900000 */
[----:B------:R-:W2:Y:S02]  /*cf60*/  @!P0 SYNCS.PHASECHK.TRANS64 P0, [R4+URZ+0x110], RZ ;  /* 0x000110ff040085a7 */ /* 0x000ea400080010ff */
[----:B--2---:R-:W-:Y:S05]  /*cf70*/  @!P0 BRA `(.L_x_141) ;  /* 0xfffffffc00f08947 */ /* 0x004fea000383ffff */
[----:B------:R-:W-:Y:S05]  /*cf80*/  BRA `(.L_x_142) ;  /* 0xffffff8400147947 */ /* 0x000fea000383ffff */
.L_x_71:
[----:B------:R-:W-:-:S07]  /*cf90*/  MOV R4, UR8 ;  /* 0x0000000800047c02 */ /* 0x000fce0008000f00 */
.L_x_143:
[----:B-1----:R1:W2:Y:S02]  /*cfa0*/  SYNCS.PHASECHK.TRANS64.TRYWAIT P0, [R4+URZ+0x148], RZ ;  /* 0x000148ff040075a7 */ /* 0x0022a400080011ff */
[----:B--2---:R-:W-:Y:S05]  /*cfb0*/  @!P0 NANOSLEEP.SYNCS 0x989680 ;  /* 0x009896800000895d */ /* 0x004fea0003900000 */
[----:B------:R-:W2:Y:S02]  /*cfc0*/  @!P0 SYNCS.PHASECHK.TRANS64 P0, [R4+URZ+0x148], RZ ;  /* 0x000148ff040085a7 */ /* 0x000ea400080010ff */
[----:B--2---:R-:W-:Y:S05]  /*cfd0*/  @!P0 BRA `(.L_x_143) ;  /* 0xfffffffc00f08947 */ /* 0x004fea000383ffff */
[----:B------:R-:W-:Y:S05]  /*cfe0*/  BRA `(.L_x_144) ;  /* 0xffffffa800fc7947 */ /* 0x000fea000383ffff */
.L_x_73:
[----:B-1----:R-:W-:Y:S02]  /*cff0*/  MOV R4, UR8 ;  /* 0x0000000800047c02 */ /* 0x002fe40008000f00 */
[----:B------:R-:W-:-:S07]  /*d000*/  MOV R7, R6 ;  /* 0x0000000600077202 */ /* 0x000fce0000000f00 */
.L_x_145:
[----:B-1----:R1:W2:Y:S02]  /*d010*/  SYNCS.PHASECHK.TRANS64.TRYWAIT P0, [R4+URZ+0x110], R7 ;  /* 0x00011007040075a7 */ /* 0x0022a400080011ff */
[----:B--2---:R-:W-:Y:S05]  /*d020*/  @!P0 NANOSLEEP.SYNCS 0x989680 ;  /* 0x009896800000895d */ /* 0x004fea0003900000 */
[----:B------:R-:W2:Y:S02]  /*d030*/  @!P0 SYNCS.PHASECHK.TRANS64 P0, [R4+URZ+0x110], R7 ;  /* 0x00011007040085a7 */ /* 0x000ea400080010ff */
[----:B--2---:R-:W-:Y:S05]  /*d040*/  @!P0 BRA `(.L_x_145) ;  /* 0xfffffffc00f08947 */ /* 0x004fea000383ffff */
[----:B------:R-:W-:Y:S05]  /*d050*/  BRA `(.L_x_146) ;  /* 0xffffffac00247947 */ /* 0x000fea000383ffff */
.L_x_74:
[----:B------:R-:W-:Y:S02]  /*d060*/  MOV R4, UR8 ;  /* 0x0000000800047c02 */ /* 0x000fe40008000f00 */
[----:B------:R-:W-:-:S07]  /*d070*/  MOV R38, R39 ;  /* 0x0000002700267202 */ /* 0x000fce0000000f00 */
.L_x_147:
[----:B-1----:R1:W2:Y:S02]  /*d080*/  SYNCS.PHASECHK.TRANS64.TRYWAIT P0, [R4+URZ+0x148], R39 ;  /* 0x00014827040075a7 */ /* 0x0022a400080011ff */
[----:B--2---:R-:W-:Y:S05]  /*d090*/  @!P0 NANOSLEEP.SYNCS 0x989680 ;  /* 0x009896800000895d */ /* 0x004fea0003900000 */
[----:B------:R-:W2:Y:S02]  /*d0a0*/  @!P0 SYNCS.PHASECHK.TRANS64 P0, [R4+URZ+0x148], R39 ;  /* 0x00014827040085a7 */ /* 0x000ea400080010ff */
[----:B--2---:R-:W-:Y:S05]  /*d0b0*/  @!P0 BRA `(.L_x_147) ;  /* 0xfffffffc00f08947 */ /* 0x004fea000383ffff */
[----:B------:R-:W-:Y:S05]  /*d0c0*/  BRA `(.L_x_148) ;  /* 0xffffffc800ac7947 */ /* 0x000fea000383ffff */
.L_x_76:
[----:B------:R-:W-:Y:S02]  /*d0d0*/  MOV R7, UR4 ;  /* 0x0000000400077c02 */ /* 0x000fe40008000f00 */
[----:B------:R-:W-:-:S07]  /*d0e0*/  MOV R5, R4 ;  /* 0x0000000400057202 */ /* 0x000fce0000000f00 */
.L_x_149:
[----:B-1----:R1:W2:Y:S02]  /*d0f0*/  SYNCS.PHASECHK.TRANS64.TRYWAIT P0, [R7+URZ+0x148], R5 ;  /* 0x00014805070075a7 */ /* 0x0022a400080011ff */
[----:B--2---:R-:W-:Y:S05]  /*d100*/  @!P0 NANOSLEEP.SYNCS 0x989680 ;  /* 0x009896800000895d */ /* 0x004fea0003900000 */
[----:B------:R-:W2:Y:S02]  /*d110*/  @!P0 SYNCS.PHASECHK.TRANS64 P0, [R7+URZ+0x148], R5 ;  /* 0x00014805070085a7 */ /* 0x000ea400080010ff */
[----:B--2---:R-:W-:Y:S05]  /*d120*/  @!P0 BRA `(.L_x_149) ;  /* 0xfffffffc00f08947 */ /* 0x004fea000383ffff */
[----:B------:R-:W-:Y:S05]  /*d130*/  BRA `(.L_x_150) ;  /* 0xffffffcc00e47947 */ /* 0x000fea000383ffff */
.L_x_84:
[----:B-1----:R1:W2:Y:S02]  /*d140*/  SYNCS.PHASECHK.TRANS64.TRYWAIT P0, [R36+URZ+0x130], RZ ;  /* 0x000130ff240075a7 */ /* 0x0022a400080011ff */
[----:B--2---:R-:W-:Y:S05]  /*d150*/  @!P0 NANOSLEEP.SYNCS 0x989680 ;  /* 0x009896800000895d */ /* 0x004fea0003900000 */
[----:B------:R-:W2:Y:S02]  /*d160*/  @!P0 SYNCS.PHASECHK.TRANS64 P0, [R36+URZ+0x130], RZ ;  /* 0x000130ff240085a7 */ /* 0x000ea400080010ff */
[----:B--2---:R-:W-:Y:S05]  /*d170*/  @!P0 BRA `(.L_x_84) ;  /* 0xfffffffc00f08947 */ /* 0x004fea000383ffff */
[----:B------:R-:W-:Y:S05]  /*d180*/  BRA `(.L_x_151) ;  /* 0xffffffdc00307947 */ /* 0x000fea000383ffff */
.L_x_85:
[----:B------:R-:W-:Y:S01]  /*d190*/  HFMA2 R4, -RZ, RZ, -0.0 , 0 ;  /* 0x80000000ff047431 */ /* 0x000fe200000001ff */
[----:B------:R-:W-:-:S07]  /*d1a0*/  MOV R5, 0x80000000 ;  /* 0x8000000000057802 */ /* 0x000fce0000000f00 */
.L_x_152:
[----:B--2---:R2:W4:Y:S02]  /*d1b0*/  SYNCS.PHASECHK.TRANS64.TRYWAIT P0, [R36+URZ+0x158], R5 ;  /* 0x00015805240075a7 */ /* 0x00452400080011ff */
[----:B----4-:R-:W-:Y:S05]  /*d1c0*/  @!P0 NANOSLEEP.SYNCS 0x989680 ;  /* 0x009896800000895d */ /* 0x010fea0003900000 */
[----:B------:R-:W4:Y:S02]  /*d1d0*/  @!P0 SYNCS.PHASECHK.TRANS64 P0, [R36+URZ+0x158], R5 ;  /* 0x00015805240085a7 */ /* 0x000f2400080010ff */
[----:B----4-:R-:W-:Y:S05]  /*d1e0*/  @!P0 BRA `(.L_x_152) ;  /* 0xfffffffc00f08947 */ /* 0x010fea000383ffff */
[----:B------:R-:W-:Y:S05]  /*d1f0*/  BRA `(.L_x_153) ;  /* 0xffffffdc001c7947 */ /* 0x000fea000383ffff */
.L_x_88:
[----:B----4-:R4:W5:Y:S02]  /*d200*/  SYNCS.PHASECHK.TRANS64.TRYWAIT P0, [R36+URZ+0x158], RZ ;  /* 0x000158ff240075a7 */ /* 0x01096400080011ff */
[----:B-----5:R-:W-:Y:S05]  /*d210*/  @!P0 NANOSLEEP.SYNCS 0x989680 ;  /* 0x009896800000895d */ /* 0x020fea0003900000 */
[----:B------:R-:W5:Y:S02]  /*d220*/  @!P0 SYNCS.PHASECHK.TRANS64 P0, [R36+URZ+0x158], RZ ;  /* 0x000158ff240085a7 */ /* 0x000f6400080010ff */
[----:B-----5:R-:W-:Y:S05]  /*d230*/  @!P0 BRA `(.L_x_88) ;  /* 0xfffffffc00f08947 */ /* 0x020fea000383ffff */
[----:B------:R-:W-:Y:S05]  /*d240*/  BRA `(.L_x_154) ;  /* 0xffffffec00e87947 */ /* 0x000fea000383ffff */
        .weak           $__internal_0_$__cuda_sm10x_tcgen05_guardrail_trap_col_being_dealloced_not_returned_by_alloc
        .type           $__internal_0_$__cuda_sm10x_tcgen05_guardrail_trap_col_being_dealloced_not_returned_by_alloc,@function
        .size           $__internal_0_$__cuda_sm10x_tcgen05_guardrail_trap_col_being_dealloced_not_returned_by_alloc,($__internal_1_$__cuda_sm10x_tcgen05_guardrail_trap_phase_invalid_during_alloc - $__internal_0_$__cuda_sm10x_tcgen05_guardrail_trap_col_being_dealloced_not_returned_by_alloc)
$__internal_0_$__cuda_sm10x_tcgen05_guardrail_trap_col_being_dealloced_not_returned_by_alloc:
[----:B------:R-:W-:Y:S05]  /*d250*/  BPT.TRAP 0x1 ;  /* 0x000000040000795c */ /* 0x000fea0000300000 */
[----:B------:R-:W-:-:S04]  /*d260*/  HFMA2 R5, -RZ, RZ, 0, 0 ;  /* 0x00000000ff057431 */ /* 0x000fc800000001ff */
[----:B------:R-:W-:Y:S05]  /*d270*/  RET.REL.NODEC R4 `(kernel_cutlass_kernel_flash_attncuteflash_fwd_sm100FlashAttentionForwardSm100_object_at__tensor0000o19211101213_tensor0000o19211101213_tensor0000o19210111213_tensor0000o19211101213_tensor_0) ;  /* 0xffffff2c04607950 */ /* 0x000fea0003c3ffff */
        .weak           $__internal_1_$__cuda_sm10x_tcgen05_guardrail_trap_phase_invalid_during_alloc
        .type           $__internal_1_$__cuda_sm10x_tcgen05_guardrail_trap_phase_invalid_during_alloc,@function
        .size           $__internal_1_$__cuda_sm10x_tcgen05_guardrail_trap_phase_invalid_during_alloc,($__internal_2_$__cuda_sm10x_tcgen05_guardrail_trap_unallocated_columns_being_dealloced - $__internal_1_$__cuda_sm10x_tcgen05_guardrail_trap_phase_invalid_during_alloc)
$__internal_1_$__cuda_sm10x_tcgen05_guardrail_trap_phase_invalid_during_alloc:
[----:B------:R-:W-:Y:S05]  /*d280*/  BPT.TRAP 0x1 ;  /* 0x000000040000795c */ /* 0x000fea0000300000 */
[----:B------:R-:W-:-:S04]  /*d290*/  MOV R5, 0x0 ;  /* 0x0000000000057802 */ /* 0x000fc80000000f00 */
[----:B------:R-:W-:Y:S05]  /*d2a0*/  RET.REL.NODEC R4 `(kernel_cutlass_kernel_flash_attncuteflash_fwd_sm100FlashAttentionForwardSm100_object_at__tensor0000o19211101213_tensor0000o19211101213_tensor0000o19210111213_tensor0000o19211101213_tensor_0) ;  /* 0xffffff2c04547950 */ /* 0x000fea0003c3ffff */
        .weak           $__internal_2_$__cuda_sm10x_tcgen05_guardrail_trap_unallocated_columns_being_dealloced
        .type           $__internal_2_$__cuda_sm10x_tcgen05_guardrail_trap_unallocated_columns_being_dealloced,@function
        .size           $__internal_2_$__cuda_sm10x_tcgen05_guardrail_trap_unallocated_columns_being_dealloced,(.L_x_173 - $__internal_2_$__cuda_sm10x_tcgen05_guardrail_trap_unallocated_columns_being_dealloced)
$__internal_2_$__cuda_sm10x_tcgen05_guardrail_trap_unallocated_columns_being_dealloced:
[----:B------:R-:W-:Y:S05]  /*d2b0*/  BPT.TRAP 0x1 ;  /* 0x000000040000795c */ /* 0x000fea0000300000 */
[----:B------:R-:W-:-:S04]  /*d2c0*/  HFMA2 R5, -RZ, RZ, 0, 0 ;  /* 0x00000000ff057431 */ /* 0x000fc800000001ff */
[----:B------:R-:W-:Y:S05]  /*d2d0*/  RET.REL.NODEC R4 `(kernel_cutlass_kernel_flash_attncuteflash_fwd_sm100FlashAttentionForwardSm100_object_at__tensor0000o19211101213_tensor0000o19211101213_tensor0000o19210111213_tensor0000o19211101213_tensor_0) ;  /* 0xffffff2c04487950 */ /* 0x000fea0003c3ffff */
.L_x_155:
[----:B------:R-:W-:-:S00]  /*d2e0*/  BRA `(.L_x_155) ;  /* 0xfffffffc00fc7947 */ /* 0x000fc0000383ffff */
[----:B------:R-:W-:-:S00]  /*d2f0*/  NOP ;  /* 0x0000000000007918 */ /* 0x000fc00000000000 */
        /* <DEDUP_REMOVED lines=8> */
.L_x_173:


//--------------------- .nv.shared.kernel_cutlass_kernel_flash_attncuteflash_fwd_sm100FlashAttentionForwardSm100_object_at__tensor0000o19211101213_tensor0000o19211101213_tensor0000o19210111213_tensor0000o19211101213_tensor_0 --------------------------
	.section	.nv.shared.kernel_cutlass_kernel_flash_attncuteflash_fwd_sm100FlashAttentionForwardSm100_object_at__tensor0000o19211101213_tensor0000o19211101213_tensor0000o19210111213_tensor0000o19211101213_tensor_0,"aw",@nobits
	.sectionflags	@""
	.align	1024
	.zero		1024


//--------------------- .nv.shared.reserved.0     --------------------------
	.section	.nv.shared.reserved.0,"aw",@nobits
	.align	8
	.weak		__nv_reservedSMEM_offset_0_alias
	.size		__nv_reservedSMEM_offset_0_alias, 0, 64
	.other		__nv_reservedSMEM_offset_0_alias,@"STO_CUDA_RESERVED_SHARED STV_DEFAULT"
__nv_reservedSMEM_offset_0_alias:
	.zero		0
.nv.shared.reserved.0:
	.zero		64
	.weak		__nv_reservedSMEM_allocation_phase
	.type		__nv_reservedSMEM_allocation_phase,@object
	.size		__nv_reservedSMEM_allocation_phase,(.L_0 - __nv_reservedSMEM_allocation_phase)
__nv_reservedSMEM_allocation_phase:
	.zero		1
.L_0:
	.zero		7
	.weak		__nv_reservedSMEM_devtool_atexit_pc
	.type		__nv_reservedSMEM_devtool_atexit_pc,@object
	.size		__nv_reservedSMEM_devtool_atexit_pc,(__nv_reservedSMEM_allocation_mask - __nv_reservedSMEM_devtool_atexit_pc)
__nv_reservedSMEM_devtool_atexit_pc:
	.zero		8
	.weak		__nv_reservedSMEM_allocation_mask
	.type		__nv_reservedSMEM_allocation_mask,@object
	.size		__nv_reservedSMEM_allocation_mask,(.L_2 - __nv_reservedSMEM_allocation_mask)
__nv_reservedSMEM_allocation_mask:
	.zero		4
.L_2:
	.zero		4
	.weak		__nv_reservedSMEM_tmem_allocation_pipeline_mbarrier
	.type		__nv_reservedSMEM_tmem_allocation_pipeline_mbarrier,@object
	.size		__nv_reservedSMEM_tmem_allocation_pipeline_mbarrier,(__nv_reservedSMEM_tmem_allocation_pipeline_mbarrier_parity - __nv_reservedSMEM_tmem_allocation_pipeline_mbarrier)
__nv_reservedSMEM_tmem_allocation_pipeline_mbarrier:
	.zero		8
	.weak		__nv_reservedSMEM_tmem_allocation_pipeline_mbarrier_parity
	.type		__nv_reservedSMEM_tmem_allocation_pipeline_mbarrier_parity,@object
	.size		__nv_reservedSMEM_tmem_allocation_pipeline_mbarrier_parity,(.L_4 - __nv_reservedSMEM_tmem_allocation_pipeline_mbarrier_parity)
__nv_reservedSMEM_tmem_allocation_pipeline_mbarrier_parity:
	.zero		4
.L_4:


//--------------------- .nv.constant0.kernel_cutlass_kernel_flash_attncuteflash_fwd_sm100FlashAttentionForwardSm100_object_at__tensor0000o19211101213_tensor0000o19211101213_tensor0000o19210111213_tensor0000o19211101213_tensor_0 --------------------------
	.section	.nv.constant0.kernel_cutlass_kernel_flash_attncuteflash_fwd_sm100FlashAttentionForwardSm100_object_at__tensor0000o19211101213_tensor0000o19211101213_tensor0000o19210111213_tensor0000o19211101213_tensor_0,"a",@progbits
	.sectionflags	@""
	.align	4
.nv.constant0.kernel_cutlass_kernel_flash_attncuteflash_fwd_sm100FlashAttentionForwardSm100_object_at__tensor0000o19211101213_tensor0000o19211101213_tensor0000o19210111213_tensor0000o19211101213_tensor_0:
	.zero		1580


//--------------------- SYMBOLS --------------------------

	.type		.nv.reservedSmem.offset0,@object
	.size		.nv.reservedSmem.offset0,0x4
	.type		.nv.reservedSmem.cap,@object
	.size		.nv.reservedSmem.cap,0x4
